//
// Generated by NVIDIA NVVM Compiler
//
// Compiler Build ID: CL-36424714
// Cuda compilation tools, release 13.0, V13.0.88
// Based on NVVM 20.0.0
//

.version 9.0
.target sm_100
.address_size 64

	// .globl	_Z6MatMulPfS_S_iii
// _ZZ6MatMulPfS_S_iiiE3Ads has been demoted
// _ZZ6MatMulPfS_S_iiiE3Bds has been demoted
// _ZZ4gemmILi128ELi128ELi16ELi64ELi64ELi4ELi8ELi4ELi128EEviiifPfS0_fS0_E2As has been demoted
// _ZZ4gemmILi128ELi128ELi16ELi64ELi64ELi4ELi8ELi4ELi128EEviiifPfS0_fS0_E2Bs has been demoted

.visible .entry _Z6MatMulPfS_S_iii(
	.param .u64 .ptr .align 1 _Z6MatMulPfS_S_iii_param_0,
	.param .u64 .ptr .align 1 _Z6MatMulPfS_S_iii_param_1,
	.param .u64 .ptr .align 1 _Z6MatMulPfS_S_iii_param_2,
	.param .u32 _Z6MatMulPfS_S_iii_param_3,
	.param .u32 _Z6MatMulPfS_S_iii_param_4,
	.param .u32 _Z6MatMulPfS_S_iii_param_5
)
{
	.reg .pred 	%p<8>;
	.reg .b32 	%r<45>;
	.reg .b32 	%f<111>;
	.reg .b64 	%rd<13>;
	// demoted variable
	.shared .align 4 .b8 _ZZ6MatMulPfS_S_iiiE3Ads[4096];
	// demoted variable
	.shared .align 4 .b8 _ZZ6MatMulPfS_S_iiiE3Bds[4096];
	ld.param.u64 	%rd4, [_Z6MatMulPfS_S_iii_param_0];
	ld.param.u64 	%rd5, [_Z6MatMulPfS_S_iii_param_1];
	ld.param.u64 	%rd6, [_Z6MatMulPfS_S_iii_param_2];
	ld.param.u32 	%r24, [_Z6MatMulPfS_S_iii_param_3];
	ld.param.u32 	%r25, [_Z6MatMulPfS_S_iii_param_4];
	ld.param.u32 	%r26, [_Z6MatMulPfS_S_iii_param_5];
	mov.u32 	%r27, %ctaid.x;
	mov.u32 	%r28, %ctaid.y;
	mov.u32 	%r40, %tid.x;
	mov.u32 	%r42, %tid.y;
	shl.b32 	%r29, %r28, 5;
	add.s32 	%r3, %r29, %r42;
	shl.b32 	%r4, %r27, 5;
	add.s32 	%r5, %r4, %r40;
	setp.lt.s32 	%p1, %r25, -31;
	mov.f32 	%f110, 0f00000000;
	@%p1 bra 	$L__BB0_7;
	shr.s32 	%r30, %r25, 31;
	shr.u32 	%r31, %r30, 27;
	add.s32 	%r32, %r25, %r31;
	shr.s32 	%r33, %r32, 5;
	neg.s32 	%r44, %r33;
	shl.b32 	%r34, %r42, 7;
	mov.u32 	%r35, _ZZ6MatMulPfS_S_iiiE3Ads;
	add.s32 	%r6, %r35, %r34;
	shl.b32 	%r36, %r40, 2;
	add.s32 	%r7, %r6, %r36;
	mov.u32 	%r37, _ZZ6MatMulPfS_S_iiiE3Bds;
	add.s32 	%r9, %r37, %r36;
	add.s32 	%r8, %r9, %r34;
	mad.lo.s32 	%r38, %r42, %r26, %r40;
	add.s32 	%r43, %r38, %r4;
	shl.b32 	%r12, %r26, 5;
	mad.lo.s32 	%r41, %r25, %r3, %r40;
	cvta.to.global.u64 	%rd1, %rd4;
	cvta.to.global.u64 	%rd2, %rd5;
	mov.f32 	%f110, 0f00000000;
$L__BB0_2:
	mul.wide.s32 	%rd7, %r41, 4;
	add.s64 	%rd3, %rd1, %rd7;
	setp.ge.s32 	%p2, %r40, %r25;
	mov.f32 	%f108, 0f00000000;
	@%p2 bra 	$L__BB0_4;
	ld.global.f32 	%f108, [%rd3];
$L__BB0_4:
	st.shared.f32 	[%r7], %f108;
	setp.ge.s32 	%p3, %r42, %r25;
	mov.f32 	%f109, 0f00000000;
	@%p3 bra 	$L__BB0_6;
	mul.wide.s32 	%rd8, %r43, 4;
	add.s64 	%rd9, %rd2, %rd8;
	ld.global.f32 	%f109, [%rd9];
$L__BB0_6:
	st.shared.f32 	[%r8], %f109;
	bar.sync 	0;
	ld.shared.f32 	%f12, [%r6];
	ld.shared.f32 	%f13, [%r9];
	fma.rn.f32 	%f14, %f12, %f13, %f110;
	ld.shared.f32 	%f15, [%r6+4];
	ld.shared.f32 	%f16, [%r9+128];
	fma.rn.f32 	%f17, %f15, %f16, %f14;
	ld.shared.f32 	%f18, [%r6+8];
	ld.shared.f32 	%f19, [%r9+256];
	fma.rn.f32 	%f20, %f18, %f19, %f17;
	ld.shared.f32 	%f21, [%r6+12];
	ld.shared.f32 	%f22, [%r9+384];
	fma.rn.f32 	%f23, %f21, %f22, %f20;
	ld.shared.f32 	%f24, [%r6+16];
	ld.shared.f32 	%f25, [%r9+512];
	fma.rn.f32 	%f26, %f24, %f25, %f23;
	ld.shared.f32 	%f27, [%r6+20];
	ld.shared.f32 	%f28, [%r9+640];
	fma.rn.f32 	%f29, %f27, %f28, %f26;
	ld.shared.f32 	%f30, [%r6+24];
	ld.shared.f32 	%f31, [%r9+768];
	fma.rn.f32 	%f32, %f30, %f31, %f29;
	ld.shared.f32 	%f33, [%r6+28];
	ld.shared.f32 	%f34, [%r9+896];
	fma.rn.f32 	%f35, %f33, %f34, %f32;
	ld.shared.f32 	%f36, [%r6+32];
	ld.shared.f32 	%f37, [%r9+1024];
	fma.rn.f32 	%f38, %f36, %f37, %f35;
	ld.shared.f32 	%f39, [%r6+36];
	ld.shared.f32 	%f40, [%r9+1152];
	fma.rn.f32 	%f41, %f39, %f40, %f38;
	ld.shared.f32 	%f42, [%r6+40];
	ld.shared.f32 	%f43, [%r9+1280];
	fma.rn.f32 	%f44, %f42, %f43, %f41;
	ld.shared.f32 	%f45, [%r6+44];
	ld.shared.f32 	%f46, [%r9+1408];
	fma.rn.f32 	%f47, %f45, %f46, %f44;
	ld.shared.f32 	%f48, [%r6+48];
	ld.shared.f32 	%f49, [%r9+1536];
	fma.rn.f32 	%f50, %f48, %f49, %f47;
	ld.shared.f32 	%f51, [%r6+52];
	ld.shared.f32 	%f52, [%r9+1664];
	fma.rn.f32 	%f53, %f51, %f52, %f50;
	ld.shared.f32 	%f54, [%r6+56];
	ld.shared.f32 	%f55, [%r9+1792];
	fma.rn.f32 	%f56, %f54, %f55, %f53;
	ld.shared.f32 	%f57, [%r6+60];
	ld.shared.f32 	%f58, [%r9+1920];
	fma.rn.f32 	%f59, %f57, %f58, %f56;
	ld.shared.f32 	%f60, [%r6+64];
	ld.shared.f32 	%f61, [%r9+2048];
	fma.rn.f32 	%f62, %f60, %f61, %f59;
	ld.shared.f32 	%f63, [%r6+68];
	ld.shared.f32 	%f64, [%r9+2176];
	fma.rn.f32 	%f65, %f63, %f64, %f62;
	ld.shared.f32 	%f66, [%r6+72];
	ld.shared.f32 	%f67, [%r9+2304];
	fma.rn.f32 	%f68, %f66, %f67, %f65;
	ld.shared.f32 	%f69, [%r6+76];
	ld.shared.f32 	%f70, [%r9+2432];
	fma.rn.f32 	%f71, %f69, %f70, %f68;
	ld.shared.f32 	%f72, [%r6+80];
	ld.shared.f32 	%f73, [%r9+2560];
	fma.rn.f32 	%f74, %f72, %f73, %f71;
	ld.shared.f32 	%f75, [%r6+84];
	ld.shared.f32 	%f76, [%r9+2688];
	fma.rn.f32 	%f77, %f75, %f76, %f74;
	ld.shared.f32 	%f78, [%r6+88];
	ld.shared.f32 	%f79, [%r9+2816];
	fma.rn.f32 	%f80, %f78, %f79, %f77;
	ld.shared.f32 	%f81, [%r6+92];
	ld.shared.f32 	%f82, [%r9+2944];
	fma.rn.f32 	%f83, %f81, %f82, %f80;
	ld.shared.f32 	%f84, [%r6+96];
	ld.shared.f32 	%f85, [%r9+3072];
	fma.rn.f32 	%f86, %f84, %f85, %f83;
	ld.shared.f32 	%f87, [%r6+100];
	ld.shared.f32 	%f88, [%r9+3200];
	fma.rn.f32 	%f89, %f87, %f88, %f86;
	ld.shared.f32 	%f90, [%r6+104];
	ld.shared.f32 	%f91, [%r9+3328];
	fma.rn.f32 	%f92, %f90, %f91, %f89;
	ld.shared.f32 	%f93, [%r6+108];
	ld.shared.f32 	%f94, [%r9+3456];
	fma.rn.f32 	%f95, %f93, %f94, %f92;
	ld.shared.f32 	%f96, [%r6+112];
	ld.shared.f32 	%f97, [%r9+3584];
	fma.rn.f32 	%f98, %f96, %f97, %f95;
	ld.shared.f32 	%f99, [%r6+116];
	ld.shared.f32 	%f100, [%r9+3712];
	fma.rn.f32 	%f101, %f99, %f100, %f98;
	ld.shared.f32 	%f102, [%r6+120];
	ld.shared.f32 	%f103, [%r9+3840];
	fma.rn.f32 	%f104, %f102, %f103, %f101;
	ld.shared.f32 	%f105, [%r6+124];
	ld.shared.f32 	%f106, [%r9+3968];
	fma.rn.f32 	%f110, %f105, %f106, %f104;
	bar.sync 	0;
	add.s32 	%r44, %r44, 1;
	add.s32 	%r43, %r43, %r12;
	add.s32 	%r42, %r42, 32;
	add.s32 	%r41, %r41, 32;
	add.s32 	%r40, %r40, 32;
	setp.ne.s32 	%p4, %r44, 1;
	@%p4 bra 	$L__BB0_2;
$L__BB0_7:
	setp.ge.s32 	%p5, %r3, %r24;
	setp.ge.s32 	%p6, %r5, %r26;
	or.pred  	%p7, %p5, %p6;
	@%p7 bra 	$L__BB0_9;
	mad.lo.s32 	%r39, %r26, %r3, %r5;
	cvta.to.global.u64 	%rd10, %rd6;
	mul.wide.u32 	%rd11, %r39, 4;
	add.s64 	%rd12, %rd10, %rd11;
	st.global.f32 	[%rd12], %f110;
$L__BB0_9:
	ret;

}
	// .globl	_Z4gemmILi128ELi128ELi16ELi64ELi64ELi4ELi8ELi4ELi128EEviiifPfS0_fS0_
.visible .entry _Z4gemmILi128ELi128ELi16ELi64ELi64ELi4ELi8ELi4ELi128EEviiifPfS0_fS0_(
	.param .u32 _Z4gemmILi128ELi128ELi16ELi64ELi64ELi4ELi8ELi4ELi128EEviiifPfS0_fS0__param_0,
	.param .u32 _Z4gemmILi128ELi128ELi16ELi64ELi64ELi4ELi8ELi4ELi128EEviiifPfS0_fS0__param_1,
	.param .u32 _Z4gemmILi128ELi128ELi16ELi64ELi64ELi4ELi8ELi4ELi128EEviiifPfS0_fS0__param_2,
	.param .f32 _Z4gemmILi128ELi128ELi16ELi64ELi64ELi4ELi8ELi4ELi128EEviiifPfS0_fS0__param_3,
	.param .u64 .ptr .align 1 _Z4gemmILi128ELi128ELi16ELi64ELi64ELi4ELi8ELi4ELi128EEviiifPfS0_fS0__param_4,
	.param .u64 .ptr .align 1 _Z4gemmILi128ELi128ELi16ELi64ELi64ELi4ELi8ELi4ELi128EEviiifPfS0_fS0__param_5,
	.param .f32 _Z4gemmILi128ELi128ELi16ELi64ELi64ELi4ELi8ELi4ELi128EEviiifPfS0_fS0__param_6,
	.param .u64 .ptr .align 1 _Z4gemmILi128ELi128ELi16ELi64ELi64ELi4ELi8ELi4ELi128EEviiifPfS0_fS0__param_7
)
.maxntid 128
{
	.reg .pred 	%p<4>;
	.reg .b16 	%rs<3>;
	.reg .b32 	%r<86>;
	.reg .b32 	%f<1343>;
	.reg .b64 	%rd<68>;
	// demoted variable
	.shared .align 4 .b8 _ZZ4gemmILi128ELi128ELi16ELi64ELi64ELi4ELi8ELi4ELi128EEviiifPfS0_fS0_E2As[8192];
	// demoted variable
	.shared .align 4 .b8 _ZZ4gemmILi128ELi128ELi16ELi64ELi64ELi4ELi8ELi4ELi128EEviiifPfS0_fS0_E2Bs[8192];
	ld.param.u32 	%r18, [_Z4gemmILi128ELi128ELi16ELi64ELi64ELi4ELi8ELi4ELi128EEviiifPfS0_fS0__param_2];
	ld.param.u64 	%rd8, [_Z4gemmILi128ELi128ELi16ELi64ELi64ELi4ELi8ELi4ELi128EEviiifPfS0_fS0__param_4];
	ld.param.u64 	%rd9, [_Z4gemmILi128ELi128ELi16ELi64ELi64ELi4ELi8ELi4ELi128EEviiifPfS0_fS0__param_5];
	cvta.to.global.u64 	%rd10, %rd8;
	cvta.to.global.u64 	%rd11, %rd9;
	mov.u32 	%r19, %ctaid.y;
	mov.u32 	%r20, %ctaid.x;
	mov.u32 	%r1, %tid.x;
	shr.u32 	%r2, %r1, 5;
	and.b32  	%r3, %r1, 3;
	shr.u32 	%r4, %r1, 2;
	and.b32  	%r5, %r4, 7;
	mul.lo.s32 	%r21, %r19, %r18;
	shl.b32 	%r22, %r21, 7;
	mul.wide.u32 	%rd12, %r22, 4;
	add.s64 	%rd66, %rd10, %rd12;
	shl.b32 	%r6, %r20, 7;
	mul.wide.u32 	%rd13, %r6, 4;
	add.s64 	%rd67, %rd11, %rd13;
	setp.eq.s32 	%p1, %r18, 0;
	mov.f32 	%f1215, 0f00000000;
	mov.f32 	%f1216, %f1215;
	mov.f32 	%f1217, %f1215;
	mov.f32 	%f1218, %f1215;
	mov.f32 	%f1219, %f1215;
	mov.f32 	%f1220, %f1215;
	mov.f32 	%f1221, %f1215;
	mov.f32 	%f1222, %f1215;
	mov.f32 	%f1223, %f1215;
	mov.f32 	%f1224, %f1215;
	mov.f32 	%f1225, %f1215;
	mov.f32 	%f1226, %f1215;
	mov.f32 	%f1227, %f1215;
	mov.f32 	%f1228, %f1215;
	mov.f32 	%f1229, %f1215;
	mov.f32 	%f1230, %f1215;
	mov.f32 	%f1231, %f1215;
	mov.f32 	%f1232, %f1215;
	mov.f32 	%f1233, %f1215;
	mov.f32 	%f1234, %f1215;
	mov.f32 	%f1235, %f1215;
	mov.f32 	%f1236, %f1215;
	mov.f32 	%f1237, %f1215;
	mov.f32 	%f1238, %f1215;
	mov.f32 	%f1239, %f1215;
	mov.f32 	%f1240, %f1215;
	mov.f32 	%f1241, %f1215;
	mov.f32 	%f1242, %f1215;
	mov.f32 	%f1243, %f1215;
	mov.f32 	%f1244, %f1215;
	mov.f32 	%f1245, %f1215;
	mov.f32 	%f1246, %f1215;
	mov.f32 	%f1247, %f1215;
	mov.f32 	%f1248, %f1215;
	mov.f32 	%f1249, %f1215;
	mov.f32 	%f1250, %f1215;
	mov.f32 	%f1251, %f1215;
	mov.f32 	%f1252, %f1215;
	mov.f32 	%f1253, %f1215;
	mov.f32 	%f1254, %f1215;
	mov.f32 	%f1255, %f1215;
	mov.f32 	%f1256, %f1215;
	mov.f32 	%f1257, %f1215;
	mov.f32 	%f1258, %f1215;
	mov.f32 	%f1259, %f1215;
	mov.f32 	%f1260, %f1215;
	mov.f32 	%f1261, %f1215;
	mov.f32 	%f1262, %f1215;
	mov.f32 	%f1263, %f1215;
	mov.f32 	%f1264, %f1215;
	mov.f32 	%f1265, %f1215;
	mov.f32 	%f1266, %f1215;
	mov.f32 	%f1267, %f1215;
	mov.f32 	%f1268, %f1215;
	mov.f32 	%f1269, %f1215;
	mov.f32 	%f1270, %f1215;
	mov.f32 	%f1271, %f1215;
	mov.f32 	%f1272, %f1215;
	mov.f32 	%f1273, %f1215;
	mov.f32 	%f1274, %f1215;
	mov.f32 	%f1275, %f1215;
	mov.f32 	%f1276, %f1215;
	mov.f32 	%f1277, %f1215;
	mov.f32 	%f1278, %f1215;
	mov.f32 	%f1279, %f1215;
	mov.f32 	%f1280, %f1215;
	mov.f32 	%f1281, %f1215;
	mov.f32 	%f1282, %f1215;
	mov.f32 	%f1283, %f1215;
	mov.f32 	%f1284, %f1215;
	mov.f32 	%f1285, %f1215;
	mov.f32 	%f1286, %f1215;
	mov.f32 	%f1287, %f1215;
	mov.f32 	%f1288, %f1215;
	mov.f32 	%f1289, %f1215;
	mov.f32 	%f1290, %f1215;
	mov.f32 	%f1291, %f1215;
	mov.f32 	%f1292, %f1215;
	mov.f32 	%f1293, %f1215;
	mov.f32 	%f1294, %f1215;
	mov.f32 	%f1295, %f1215;
	mov.f32 	%f1296, %f1215;
	mov.f32 	%f1297, %f1215;
	mov.f32 	%f1298, %f1215;
	mov.f32 	%f1299, %f1215;
	mov.f32 	%f1300, %f1215;
	mov.f32 	%f1301, %f1215;
	mov.f32 	%f1302, %f1215;
	mov.f32 	%f1303, %f1215;
	mov.f32 	%f1304, %f1215;
	mov.f32 	%f1305, %f1215;
	mov.f32 	%f1306, %f1215;
	mov.f32 	%f1307, %f1215;
	mov.f32 	%f1308, %f1215;
	mov.f32 	%f1309, %f1215;
	mov.f32 	%f1310, %f1215;
	mov.f32 	%f1311, %f1215;
	mov.f32 	%f1312, %f1215;
	mov.f32 	%f1313, %f1215;
	mov.f32 	%f1314, %f1215;
	mov.f32 	%f1315, %f1215;
	mov.f32 	%f1316, %f1215;
	mov.f32 	%f1317, %f1215;
	mov.f32 	%f1318, %f1215;
	mov.f32 	%f1319, %f1215;
	mov.f32 	%f1320, %f1215;
	mov.f32 	%f1321, %f1215;
	mov.f32 	%f1322, %f1215;
	mov.f32 	%f1323, %f1215;
	mov.f32 	%f1324, %f1215;
	mov.f32 	%f1325, %f1215;
	mov.f32 	%f1326, %f1215;
	mov.f32 	%f1327, %f1215;
	mov.f32 	%f1328, %f1215;
	mov.f32 	%f1329, %f1215;
	mov.f32 	%f1330, %f1215;
	mov.f32 	%f1331, %f1215;
	mov.f32 	%f1332, %f1215;
	mov.f32 	%f1333, %f1215;
	mov.f32 	%f1334, %f1215;
	mov.f32 	%f1335, %f1215;
	mov.f32 	%f1336, %f1215;
	mov.f32 	%f1337, %f1215;
	mov.f32 	%f1338, %f1215;
	mov.f32 	%f1339, %f1215;
	mov.f32 	%f1340, %f1215;
	mov.f32 	%f1341, %f1215;
	mov.f32 	%f1342, %f1215;
	@%p1 bra 	$L__BB1_5;
	ld.param.u32 	%r80, [_Z4gemmILi128ELi128ELi16ELi64ELi64ELi4ELi8ELi4ELi128EEviiifPfS0_fS0__param_1];
	shl.b32 	%r24, %r3, 2;
	shl.b32 	%r25, %r1, 2;
	and.b32  	%r26, %r25, 124;
	mad.lo.s32 	%r7, %r4, %r18, %r24;
	shl.b32 	%r27, %r18, 6;
	add.s32 	%r8, %r7, %r27;
	mad.lo.s32 	%r9, %r2, %r80, %r26;
	shl.b32 	%r28, %r80, 3;
	add.s32 	%r10, %r9, %r28;
	and.b32  	%r29, %r25, 256;
	shl.b32 	%r30, %r5, 5;
	or.b32  	%r31, %r29, %r30;
	mov.u32 	%r32, _ZZ4gemmILi128ELi128ELi16ELi64ELi64ELi4ELi8ELi4ELi128EEviiifPfS0_fS0_E2As;
	add.s32 	%r33, %r31, %r32;
	add.s32 	%r11, %r33, 16;
	cvt.u16.u32 	%rs1, %r2;
	and.b16  	%rs2, %rs1, 1;
	mul.wide.u16 	%r34, %rs2, 256;
	shl.b32 	%r35, %r3, 4;
	or.b32  	%r36, %r34, %r35;
	mov.u32 	%r37, _ZZ4gemmILi128ELi128ELi16ELi64ELi64ELi4ELi8ELi4ELi128EEviiifPfS0_fS0_E2Bs;
	add.s32 	%r12, %r37, %r36;
	mov.b32 	%r84, 0;
	mov.f32 	%f1215, 0f00000000;
	mul.wide.u32 	%rd14, %r7, 4;
	mul.wide.u32 	%rd18, %r8, 4;
	mul.wide.u32 	%rd22, %r9, 4;
	mul.wide.u32 	%rd26, %r10, 4;
$L__BB1_2:
	ld.param.u32 	%r81, [_Z4gemmILi128ELi128ELi16ELi64ELi64ELi4ELi8ELi4ELi128EEviiifPfS0_fS0__param_1];
	shl.b32 	%r39, %r81, 2;
	add.s32 	%r40, %r10, %r39;
	add.s32 	%r41, %r9, %r39;
	shl.b32 	%r42, %r18, 5;
	add.s32 	%r43, %r8, %r42;
	add.s32 	%r44, %r7, %r42;
	add.s64 	%rd15, %rd66, %rd14;
	ld.global.v4.f32 	{%f517, %f518, %f519, %f520}, [%rd15];
	mov.u32 	%r45, %tid.x;
	shl.b32 	%r46, %r45, 11;
	or.b32  	%r47, %r46, %r45;
	and.b32  	%r48, %r47, 6268;
	mov.u32 	%r49, _ZZ4gemmILi128ELi128ELi16ELi64ELi64ELi4ELi8ELi4ELi128EEviiifPfS0_fS0_E2As;
	add.s32 	%r50, %r49, %r48;
	st.shared.f32 	[%r50], %f517;
	st.shared.f32 	[%r50+512], %f518;
	st.shared.f32 	[%r50+1024], %f519;
	st.shared.f32 	[%r50+1536], %f520;
	mul.wide.u32 	%rd16, %r44, 4;
	add.s64 	%rd17, %rd66, %rd16;
	ld.global.v4.f32 	{%f521, %f522, %f523, %f524}, [%rd17];
	st.shared.f32 	[%r50+128], %f521;
	st.shared.f32 	[%r50+640], %f522;
	st.shared.f32 	[%r50+1152], %f523;
	st.shared.f32 	[%r50+1664], %f524;
	add.s64 	%rd19, %rd66, %rd18;
	ld.global.v4.f32 	{%f525, %f526, %f527, %f528}, [%rd19];
	st.shared.f32 	[%r50+256], %f525;
	st.shared.f32 	[%r50+768], %f526;
	st.shared.f32 	[%r50+1280], %f527;
	st.shared.f32 	[%r50+1792], %f528;
	mul.wide.u32 	%rd20, %r43, 4;
	add.s64 	%rd21, %rd66, %rd20;
	ld.global.v4.f32 	{%f529, %f530, %f531, %f532}, [%rd21];
	st.shared.f32 	[%r50+384], %f529;
	st.shared.f32 	[%r50+896], %f530;
	st.shared.f32 	[%r50+1408], %f531;
	st.shared.f32 	[%r50+1920], %f532;
	add.s64 	%rd23, %rd67, %rd22;
	ld.global.v4.f32 	{%f533, %f534, %f535, %f536}, [%rd23];
	shl.b32 	%r51, %r45, 4;
	mov.u32 	%r52, _ZZ4gemmILi128ELi128ELi16ELi64ELi64ELi4ELi8ELi4ELi128EEviiifPfS0_fS0_E2Bs;
	add.s32 	%r53, %r52, %r51;
	st.shared.v4.f32 	[%r53], {%f533, %f534, %f535, %f536};
	mul.wide.u32 	%rd24, %r41, 4;
	add.s64 	%rd25, %rd67, %rd24;
	ld.global.v4.f32 	{%f537, %f538, %f539, %f540}, [%rd25];
	st.shared.v4.f32 	[%r53+2048], {%f537, %f538, %f539, %f540};
	add.s64 	%rd27, %rd67, %rd26;
	ld.global.v4.f32 	{%f541, %f542, %f543, %f544}, [%rd27];
	st.shared.v4.f32 	[%r53+4096], {%f541, %f542, %f543, %f544};
	mul.wide.u32 	%rd28, %r40, 4;
	add.s64 	%rd29, %rd67, %rd28;
	ld.global.v4.f32 	{%f545, %f546, %f547, %f548}, [%rd29];
	st.shared.v4.f32 	[%r53+6144], {%f545, %f546, %f547, %f548};
	bar.sync 	0;
	mov.b32 	%r85, 128;
$L__BB1_3:
	add.s32 	%r54, %r11, %r85;
	ld.shared.f32 	%f549, [%r54+-144];
	ld.shared.f32 	%f550, [%r54+-140];
	ld.shared.f32 	%f551, [%r54+-136];
	ld.shared.f32 	%f552, [%r54+-132];
	ld.shared.f32 	%f553, [%r54+-128];
	ld.shared.f32 	%f554, [%r54+-124];
	ld.shared.f32 	%f555, [%r54+-120];
	ld.shared.f32 	%f556, [%r54+-116];
	add.s32 	%r55, %r12, %r85;
	ld.shared.f32 	%f557, [%r55+-128];
	ld.shared.f32 	%f558, [%r55+-124];
	ld.shared.f32 	%f559, [%r55+-120];
	ld.shared.f32 	%f560, [%r55+-116];
	ld.shared.f32 	%f561, [%r55+-64];
	ld.shared.f32 	%f562, [%r55+-60];
	ld.shared.f32 	%f563, [%r55+-56];
	ld.shared.f32 	%f564, [%r55+-52];
	ld.shared.f32 	%f565, [%r55];
	ld.shared.f32 	%f566, [%r55+4];
	ld.shared.f32 	%f567, [%r55+8];
	ld.shared.f32 	%f568, [%r55+12];
	ld.shared.f32 	%f569, [%r55+64];
	ld.shared.f32 	%f570, [%r55+68];
	ld.shared.f32 	%f571, [%r55+72];
	ld.shared.f32 	%f572, [%r55+76];
	fma.rn.f32 	%f1342, %f549, %f557, %f1342;
	fma.rn.f32 	%f1341, %f549, %f558, %f1341;
	fma.rn.f32 	%f1340, %f549, %f559, %f1340;
	fma.rn.f32 	%f1339, %f549, %f560, %f1339;
	fma.rn.f32 	%f1326, %f550, %f557, %f1326;
	fma.rn.f32 	%f1325, %f550, %f558, %f1325;
	fma.rn.f32 	%f1324, %f550, %f559, %f1324;
	fma.rn.f32 	%f1323, %f550, %f560, %f1323;
	fma.rn.f32 	%f1310, %f551, %f557, %f1310;
	fma.rn.f32 	%f1309, %f551, %f558, %f1309;
	fma.rn.f32 	%f1308, %f551, %f559, %f1308;
	fma.rn.f32 	%f1307, %f551, %f560, %f1307;
	fma.rn.f32 	%f1294, %f552, %f557, %f1294;
	fma.rn.f32 	%f1293, %f552, %f558, %f1293;
	fma.rn.f32 	%f1292, %f552, %f559, %f1292;
	fma.rn.f32 	%f1291, %f552, %f560, %f1291;
	fma.rn.f32 	%f1278, %f553, %f557, %f1278;
	fma.rn.f32 	%f1277, %f553, %f558, %f1277;
	fma.rn.f32 	%f1276, %f553, %f559, %f1276;
	fma.rn.f32 	%f1275, %f553, %f560, %f1275;
	fma.rn.f32 	%f1262, %f554, %f557, %f1262;
	fma.rn.f32 	%f1261, %f554, %f558, %f1261;
	fma.rn.f32 	%f1260, %f554, %f559, %f1260;
	fma.rn.f32 	%f1259, %f554, %f560, %f1259;
	fma.rn.f32 	%f1246, %f555, %f557, %f1246;
	fma.rn.f32 	%f1245, %f555, %f558, %f1245;
	fma.rn.f32 	%f1244, %f555, %f559, %f1244;
	fma.rn.f32 	%f1243, %f555, %f560, %f1243;
	fma.rn.f32 	%f1230, %f556, %f557, %f1230;
	fma.rn.f32 	%f1229, %f556, %f558, %f1229;
	fma.rn.f32 	%f1228, %f556, %f559, %f1228;
	fma.rn.f32 	%f1227, %f556, %f560, %f1227;
	fma.rn.f32 	%f1338, %f549, %f561, %f1338;
	fma.rn.f32 	%f1337, %f549, %f562, %f1337;
	fma.rn.f32 	%f1336, %f549, %f563, %f1336;
	fma.rn.f32 	%f1335, %f549, %f564, %f1335;
	fma.rn.f32 	%f1322, %f550, %f561, %f1322;
	fma.rn.f32 	%f1321, %f550, %f562, %f1321;
	fma.rn.f32 	%f1320, %f550, %f563, %f1320;
	fma.rn.f32 	%f1319, %f550, %f564, %f1319;
	fma.rn.f32 	%f1306, %f551, %f561, %f1306;
	fma.rn.f32 	%f1305, %f551, %f562, %f1305;
	fma.rn.f32 	%f1304, %f551, %f563, %f1304;
	fma.rn.f32 	%f1303, %f551, %f564, %f1303;
	fma.rn.f32 	%f1290, %f552, %f561, %f1290;
	fma.rn.f32 	%f1289, %f552, %f562, %f1289;
	fma.rn.f32 	%f1288, %f552, %f563, %f1288;
	fma.rn.f32 	%f1287, %f552, %f564, %f1287;
	fma.rn.f32 	%f1274, %f553, %f561, %f1274;
	fma.rn.f32 	%f1273, %f553, %f562, %f1273;
	fma.rn.f32 	%f1272, %f553, %f563, %f1272;
	fma.rn.f32 	%f1271, %f553, %f564, %f1271;
	fma.rn.f32 	%f1258, %f554, %f561, %f1258;
	fma.rn.f32 	%f1257, %f554, %f562, %f1257;
	fma.rn.f32 	%f1256, %f554, %f563, %f1256;
	fma.rn.f32 	%f1255, %f554, %f564, %f1255;
	fma.rn.f32 	%f1242, %f555, %f561, %f1242;
	fma.rn.f32 	%f1241, %f555, %f562, %f1241;
	fma.rn.f32 	%f1240, %f555, %f563, %f1240;
	fma.rn.f32 	%f1239, %f555, %f564, %f1239;
	fma.rn.f32 	%f1226, %f556, %f561, %f1226;
	fma.rn.f32 	%f1225, %f556, %f562, %f1225;
	fma.rn.f32 	%f1224, %f556, %f563, %f1224;
	fma.rn.f32 	%f1223, %f556, %f564, %f1223;
	fma.rn.f32 	%f1334, %f549, %f565, %f1334;
	fma.rn.f32 	%f1333, %f549, %f566, %f1333;
	fma.rn.f32 	%f1332, %f549, %f567, %f1332;
	fma.rn.f32 	%f1331, %f549, %f568, %f1331;
	fma.rn.f32 	%f1318, %f550, %f565, %f1318;
	fma.rn.f32 	%f1317, %f550, %f566, %f1317;
	fma.rn.f32 	%f1316, %f550, %f567, %f1316;
	fma.rn.f32 	%f1315, %f550, %f568, %f1315;
	fma.rn.f32 	%f1302, %f551, %f565, %f1302;
	fma.rn.f32 	%f1301, %f551, %f566, %f1301;
	fma.rn.f32 	%f1300, %f551, %f567, %f1300;
	fma.rn.f32 	%f1299, %f551, %f568, %f1299;
	fma.rn.f32 	%f1286, %f552, %f565, %f1286;
	fma.rn.f32 	%f1285, %f552, %f566, %f1285;
	fma.rn.f32 	%f1284, %f552, %f567, %f1284;
	fma.rn.f32 	%f1283, %f552, %f568, %f1283;
	fma.rn.f32 	%f1270, %f553, %f565, %f1270;
	fma.rn.f32 	%f1269, %f553, %f566, %f1269;
	fma.rn.f32 	%f1268, %f553, %f567, %f1268;
	fma.rn.f32 	%f1267, %f553, %f568, %f1267;
	fma.rn.f32 	%f1254, %f554, %f565, %f1254;
	fma.rn.f32 	%f1253, %f554, %f566, %f1253;
	fma.rn.f32 	%f1252, %f554, %f567, %f1252;
	fma.rn.f32 	%f1251, %f554, %f568, %f1251;
	fma.rn.f32 	%f1238, %f555, %f565, %f1238;
	fma.rn.f32 	%f1237, %f555, %f566, %f1237;
	fma.rn.f32 	%f1236, %f555, %f567, %f1236;
	fma.rn.f32 	%f1235, %f555, %f568, %f1235;
	fma.rn.f32 	%f1222, %f556, %f565, %f1222;
	fma.rn.f32 	%f1221, %f556, %f566, %f1221;
	fma.rn.f32 	%f1220, %f556, %f567, %f1220;
	fma.rn.f32 	%f1219, %f556, %f568, %f1219;
	fma.rn.f32 	%f1330, %f549, %f569, %f1330;
	fma.rn.f32 	%f1329, %f549, %f570, %f1329;
	fma.rn.f32 	%f1328, %f549, %f571, %f1328;
	fma.rn.f32 	%f1327, %f549, %f572, %f1327;
	fma.rn.f32 	%f1314, %f550, %f569, %f1314;
	fma.rn.f32 	%f1313, %f550, %f570, %f1313;
	fma.rn.f32 	%f1312, %f550, %f571, %f1312;
	fma.rn.f32 	%f1311, %f550, %f572, %f1311;
	fma.rn.f32 	%f1298, %f551, %f569, %f1298;
	fma.rn.f32 	%f1297, %f551, %f570, %f1297;
	fma.rn.f32 	%f1296, %f551, %f571, %f1296;
	fma.rn.f32 	%f1295, %f551, %f572, %f1295;
	fma.rn.f32 	%f1282, %f552, %f569, %f1282;
	fma.rn.f32 	%f1281, %f552, %f570, %f1281;
	fma.rn.f32 	%f1280, %f552, %f571, %f1280;
	fma.rn.f32 	%f1279, %f552, %f572, %f1279;
	fma.rn.f32 	%f1266, %f553, %f569, %f1266;
	fma.rn.f32 	%f1265, %f553, %f570, %f1265;
	fma.rn.f32 	%f1264, %f553, %f571, %f1264;
	fma.rn.f32 	%f1263, %f553, %f572, %f1263;
	fma.rn.f32 	%f1250, %f554, %f569, %f1250;
	fma.rn.f32 	%f1249, %f554, %f570, %f1249;
	fma.rn.f32 	%f1248, %f554, %f571, %f1248;
	fma.rn.f32 	%f1247, %f554, %f572, %f1247;
	fma.rn.f32 	%f1234, %f555, %f569, %f1234;
	fma.rn.f32 	%f1233, %f555, %f570, %f1233;
	fma.rn.f32 	%f1232, %f555, %f571, %f1232;
	fma.rn.f32 	%f1231, %f555, %f572, %f1231;
	fma.rn.f32 	%f1218, %f556, %f569, %f1218;
	fma.rn.f32 	%f1217, %f556, %f570, %f1217;
	fma.rn.f32 	%f1216, %f556, %f571, %f1216;
	fma.rn.f32 	%f1215, %f556, %f572, %f1215;
	add.s32 	%r85, %r85, 512;
	setp.ne.s32 	%p2, %r85, 8320;
	@%p2 bra 	$L__BB1_3;
	ld.param.u32 	%r82, [_Z4gemmILi128ELi128ELi16ELi64ELi64ELi4ELi8ELi4ELi128EEviiifPfS0_fS0__param_1];
	shl.b32 	%r56, %r82, 4;
	add.s64 	%rd66, %rd66, 64;
	mul.wide.s32 	%rd30, %r56, 4;
	add.s64 	%rd67, %rd67, %rd30;
	bar.sync 	0;
	add.s32 	%r84, %r84, 16;
	setp.lt.u32 	%p3, %r84, %r18;
	@%p3 bra 	$L__BB1_2;
$L__BB1_5:
	ld.param.u64 	%rd65, [_Z4gemmILi128ELi128ELi16ELi64ELi64ELi4ELi8ELi4ELi128EEviiifPfS0_fS0__param_7];
	ld.param.f32 	%f958, [_Z4gemmILi128ELi128ELi16ELi64ELi64ELi4ELi8ELi4ELi128EEviiifPfS0_fS0__param_6];
	ld.param.f32 	%f957, [_Z4gemmILi128ELi128ELi16ELi64ELi64ELi4ELi8ELi4ELi128EEviiifPfS0_fS0__param_3];
	ld.param.u32 	%r83, [_Z4gemmILi128ELi128ELi16ELi64ELi64ELi4ELi8ELi4ELi128EEviiifPfS0_fS0__param_1];
	cvta.to.global.u64 	%rd31, %rd65;
	mov.u32 	%r57, %tid.x;
	shl.b32 	%r58, %r57, 1;
	and.b32  	%r59, %r58, 64;
	add.s32 	%r60, %r59, %r6;
	mov.u32 	%r61, %ctaid.y;
	shl.b32 	%r62, %r61, 7;
	and.b32  	%r63, %r57, 64;
	or.b32  	%r64, %r62, %r63;
	mad.lo.s32 	%r65, %r83, %r64, %r60;
	shr.u32 	%r66, %r57, 2;
	and.b32  	%r67, %r66, 7;
	shl.b32 	%r68, %r57, 2;
	and.b32  	%r69, %r68, 12;
	mul.lo.s32 	%r70, %r67, %r83;
	shl.b32 	%r71, %r70, 3;
	add.s32 	%r72, %r71, %r69;
	cvt.u64.u32 	%rd32, %r72;
	cvt.u64.u32 	%rd33, %r65;
	add.s64 	%rd34, %rd32, %rd33;
	shl.b64 	%rd35, %rd34, 2;
	add.s64 	%rd36, %rd31, %rd35;
	ld.global.v4.f32 	{%f573, %f574, %f575, %f576}, [%rd36];
	mul.f32 	%f577, %f957, %f1342;
	fma.rn.f32 	%f578, %f958, %f573, %f577;
	mul.f32 	%f579, %f957, %f1341;
	fma.rn.f32 	%f580, %f958, %f574, %f579;
	mul.f32 	%f581, %f957, %f1340;
	fma.rn.f32 	%f582, %f958, %f575, %f581;
	mul.f32 	%f583, %f957, %f1339;
	fma.rn.f32 	%f584, %f958, %f576, %f583;
	st.global.v4.f32 	[%rd36], {%f578, %f580, %f582, %f584};
	add.s32 	%r73, %r72, %r83;
	cvt.u64.u32 	%rd37, %r73;
	add.s64 	%rd38, %rd37, %rd33;
	shl.b64 	%rd39, %rd38, 2;
	add.s64 	%rd40, %rd31, %rd39;
	ld.global.v4.f32 	{%f585, %f586, %f587, %f588}, [%rd40];
	mul.f32 	%f589, %f957, %f1326;
	fma.rn.f32 	%f590, %f958, %f585, %f589;
	mul.f32 	%f591, %f957, %f1325;
	fma.rn.f32 	%f592, %f958, %f586, %f591;
	mul.f32 	%f593, %f957, %f1324;
	fma.rn.f32 	%f594, %f958, %f587, %f593;
	mul.f32 	%f595, %f957, %f1323;
	fma.rn.f32 	%f596, %f958, %f588, %f595;
	st.global.v4.f32 	[%rd40], {%f590, %f592, %f594, %f596};
	add.s32 	%r74, %r73, %r83;
	cvt.u64.u32 	%rd41, %r74;
	add.s64 	%rd42, %rd41, %rd33;
	shl.b64 	%rd43, %rd42, 2;
	add.s64 	%rd44, %rd31, %rd43;
	ld.global.v4.f32 	{%f597, %f598, %f599, %f600}, [%rd44];
	mul.f32 	%f601, %f957, %f1310;
	fma.rn.f32 	%f602, %f958, %f597, %f601;
	mul.f32 	%f603, %f957, %f1309;
	fma.rn.f32 	%f604, %f958, %f598, %f603;
	mul.f32 	%f605, %f957, %f1308;
	fma.rn.f32 	%f606, %f958, %f599, %f605;
	mul.f32 	%f607, %f957, %f1307;
	fma.rn.f32 	%f608, %f958, %f600, %f607;
	st.global.v4.f32 	[%rd44], {%f602, %f604, %f606, %f608};
	add.s32 	%r75, %r74, %r83;
	cvt.u64.u32 	%rd45, %r75;
	add.s64 	%rd46, %rd45, %rd33;
	shl.b64 	%rd47, %rd46, 2;
	add.s64 	%rd48, %rd31, %rd47;
	ld.global.v4.f32 	{%f609, %f610, %f611, %f612}, [%rd48];
	mul.f32 	%f613, %f957, %f1294;
	fma.rn.f32 	%f614, %f958, %f609, %f613;
	mul.f32 	%f615, %f957, %f1293;
	fma.rn.f32 	%f616, %f958, %f610, %f615;
	mul.f32 	%f617, %f957, %f1292;
	fma.rn.f32 	%f618, %f958, %f611, %f617;
	mul.f32 	%f619, %f957, %f1291;
	fma.rn.f32 	%f620, %f958, %f612, %f619;
	st.global.v4.f32 	[%rd48], {%f614, %f616, %f618, %f620};
	add.s32 	%r76, %r75, %r83;
	cvt.u64.u32 	%rd49, %r76;
	add.s64 	%rd50, %rd49, %rd33;
	shl.b64 	%rd51, %rd50, 2;
	add.s64 	%rd52, %rd31, %rd51;
	ld.global.v4.f32 	{%f621, %f622, %f623, %f624}, [%rd52];
	mul.f32 	%f625, %f957, %f1278;
	fma.rn.f32 	%f626, %f958, %f621, %f625;
	mul.f32 	%f627, %f957, %f1277;
	fma.rn.f32 	%f628, %f958, %f622, %f627;
	mul.f32 	%f629, %f957, %f1276;
	fma.rn.f32 	%f630, %f958, %f623, %f629;
	mul.f32 	%f631, %f957, %f1275;
	fma.rn.f32 	%f632, %f958, %f624, %f631;
	st.global.v4.f32 	[%rd52], {%f626, %f628, %f630, %f632};
	add.s32 	%r77, %r76, %r83;
	cvt.u64.u32 	%rd53, %r77;
	add.s64 	%rd54, %rd53, %rd33;
	shl.b64 	%rd55, %rd54, 2;
	add.s64 	%rd56, %rd31, %rd55;
	ld.global.v4.f32 	{%f633, %f634, %f635, %f636}, [%rd56];
	mul.f32 	%f637, %f957, %f1262;
	fma.rn.f32 	%f638, %f958, %f633, %f637;
	mul.f32 	%f639, %f957, %f1261;
	fma.rn.f32 	%f640, %f958, %f634, %f639;
	mul.f32 	%f641, %f957, %f1260;
	fma.rn.f32 	%f642, %f958, %f635, %f641;
	mul.f32 	%f643, %f957, %f1259;
	fma.rn.f32 	%f644, %f958, %f636, %f643;
	st.global.v4.f32 	[%rd56], {%f638, %f640, %f642, %f644};
	add.s32 	%r78, %r77, %r83;
	cvt.u64.u32 	%rd57, %r78;
	add.s64 	%rd58, %rd57, %rd33;
	shl.b64 	%rd59, %rd58, 2;
	add.s64 	%rd60, %rd31, %rd59;
	ld.global.v4.f32 	{%f645, %f646, %f647, %f648}, [%rd60];
	mul.f32 	%f649, %f957, %f1246;
	fma.rn.f32 	%f650, %f958, %f645, %f649;
	mul.f32 	%f651, %f957, %f1245;
	fma.rn.f32 	%f652, %f958, %f646, %f651;
	mul.f32 	%f653, %f957, %f1244;
	fma.rn.f32 	%f654, %f958, %f647, %f653;
	mul.f32 	%f655, %f957, %f1243;
	fma.rn.f32 	%f656, %f958, %f648, %f655;
	st.global.v4.f32 	[%rd60], {%f650, %f652, %f654, %f656};
	add.s32 	%r79, %r78, %r83;
	cvt.u64.u32 	%rd61, %r79;
	add.s64 	%rd62, %rd61, %rd33;
	shl.b64 	%rd63, %rd62, 2;
	add.s64 	%rd64, %rd31, %rd63;
	ld.global.v4.f32 	{%f657, %f658, %f659, %f660}, [%rd64];
	mul.f32 	%f661, %f957, %f1230;
	fma.rn.f32 	%f662, %f958, %f657, %f661;
	mul.f32 	%f663, %f957, %f1229;
	fma.rn.f32 	%f664, %f958, %f658, %f663;
	mul.f32 	%f665, %f957, %f1228;
	fma.rn.f32 	%f666, %f958, %f659, %f665;
	mul.f32 	%f667, %f957, %f1227;
	fma.rn.f32 	%f668, %f958, %f660, %f667;
	st.global.v4.f32 	[%rd64], {%f662, %f664, %f666, %f668};
	ld.global.v4.f32 	{%f669, %f670, %f671, %f672}, [%rd36+64];
	mul.f32 	%f673, %f957, %f1338;
	fma.rn.f32 	%f674, %f958, %f669, %f673;
	mul.f32 	%f675, %f957, %f1337;
	fma.rn.f32 	%f676, %f958, %f670, %f675;
	mul.f32 	%f677, %f957, %f1336;
	fma.rn.f32 	%f678, %f958, %f671, %f677;
	mul.f32 	%f679, %f957, %f1335;
	fma.rn.f32 	%f680, %f958, %f672, %f679;
	st.global.v4.f32 	[%rd36+64], {%f674, %f676, %f678, %f680};
	ld.global.v4.f32 	{%f681, %f682, %f683, %f684}, [%rd40+64];
	mul.f32 	%f685, %f957, %f1322;
	fma.rn.f32 	%f686, %f958, %f681, %f685;
	mul.f32 	%f687, %f957, %f1321;
	fma.rn.f32 	%f688, %f958, %f682, %f687;
	mul.f32 	%f689, %f957, %f1320;
	fma.rn.f32 	%f690, %f958, %f683, %f689;
	mul.f32 	%f691, %f957, %f1319;
	fma.rn.f32 	%f692, %f958, %f684, %f691;
	st.global.v4.f32 	[%rd40+64], {%f686, %f688, %f690, %f692};
	ld.global.v4.f32 	{%f693, %f694, %f695, %f696}, [%rd44+64];
	mul.f32 	%f697, %f957, %f1306;
	fma.rn.f32 	%f698, %f958, %f693, %f697;
	mul.f32 	%f699, %f957, %f1305;
	fma.rn.f32 	%f700, %f958, %f694, %f699;
	mul.f32 	%f701, %f957, %f1304;
	fma.rn.f32 	%f702, %f958, %f695, %f701;
	mul.f32 	%f703, %f957, %f1303;
	fma.rn.f32 	%f704, %f958, %f696, %f703;
	st.global.v4.f32 	[%rd44+64], {%f698, %f700, %f702, %f704};
	ld.global.v4.f32 	{%f705, %f706, %f707, %f708}, [%rd48+64];
	mul.f32 	%f709, %f957, %f1290;
	fma.rn.f32 	%f710, %f958, %f705, %f709;
	mul.f32 	%f711, %f957, %f1289;
	fma.rn.f32 	%f712, %f958, %f706, %f711;
	mul.f32 	%f713, %f957, %f1288;
	fma.rn.f32 	%f714, %f958, %f707, %f713;
	mul.f32 	%f715, %f957, %f1287;
	fma.rn.f32 	%f716, %f958, %f708, %f715;
	st.global.v4.f32 	[%rd48+64], {%f710, %f712, %f714, %f716};
	ld.global.v4.f32 	{%f717, %f718, %f719, %f720}, [%rd52+64];
	mul.f32 	%f721, %f957, %f1274;
	fma.rn.f32 	%f722, %f958, %f717, %f721;
	mul.f32 	%f723, %f957, %f1273;
	fma.rn.f32 	%f724, %f958, %f718, %f723;
	mul.f32 	%f725, %f957, %f1272;
	fma.rn.f32 	%f726, %f958, %f719, %f725;
	mul.f32 	%f727, %f957, %f1271;
	fma.rn.f32 	%f728, %f958, %f720, %f727;
	st.global.v4.f32 	[%rd52+64], {%f722, %f724, %f726, %f728};
	ld.global.v4.f32 	{%f729, %f730, %f731, %f732}, [%rd56+64];
	mul.f32 	%f733, %f957, %f1258;
	fma.rn.f32 	%f734, %f958, %f729, %f733;
	mul.f32 	%f735, %f957, %f1257;
	fma.rn.f32 	%f736, %f958, %f730, %f735;
	mul.f32 	%f737, %f957, %f1256;
	fma.rn.f32 	%f738, %f958, %f731, %f737;
	mul.f32 	%f739, %f957, %f1255;
	fma.rn.f32 	%f740, %f958, %f732, %f739;
	st.global.v4.f32 	[%rd56+64], {%f734, %f736, %f738, %f740};
	ld.global.v4.f32 	{%f741, %f742, %f743, %f744}, [%rd60+64];
	mul.f32 	%f745, %f957, %f1242;
	fma.rn.f32 	%f746, %f958, %f741, %f745;
	mul.f32 	%f747, %f957, %f1241;
	fma.rn.f32 	%f748, %f958, %f742, %f747;
	mul.f32 	%f749, %f957, %f1240;
	fma.rn.f32 	%f750, %f958, %f743, %f749;
	mul.f32 	%f751, %f957, %f1239;
	fma.rn.f32 	%f752, %f958, %f744, %f751;
	st.global.v4.f32 	[%rd60+64], {%f746, %f748, %f750, %f752};
	ld.global.v4.f32 	{%f753, %f754, %f755, %f756}, [%rd64+64];
	mul.f32 	%f757, %f957, %f1226;
	fma.rn.f32 	%f758, %f958, %f753, %f757;
	mul.f32 	%f759, %f957, %f1225;
	fma.rn.f32 	%f760, %f958, %f754, %f759;
	mul.f32 	%f761, %f957, %f1224;
	fma.rn.f32 	%f762, %f958, %f755, %f761;
	mul.f32 	%f763, %f957, %f1223;
	fma.rn.f32 	%f764, %f958, %f756, %f763;
	st.global.v4.f32 	[%rd64+64], {%f758, %f760, %f762, %f764};
	ld.global.v4.f32 	{%f765, %f766, %f767, %f768}, [%rd36+128];
	mul.f32 	%f769, %f957, %f1334;
	fma.rn.f32 	%f770, %f958, %f765, %f769;
	mul.f32 	%f771, %f957, %f1333;
	fma.rn.f32 	%f772, %f958, %f766, %f771;
	mul.f32 	%f773, %f957, %f1332;
	fma.rn.f32 	%f774, %f958, %f767, %f773;
	mul.f32 	%f775, %f957, %f1331;
	fma.rn.f32 	%f776, %f958, %f768, %f775;
	st.global.v4.f32 	[%rd36+128], {%f770, %f772, %f774, %f776};
	ld.global.v4.f32 	{%f777, %f778, %f779, %f780}, [%rd40+128];
	mul.f32 	%f781, %f957, %f1318;
	fma.rn.f32 	%f782, %f958, %f777, %f781;
	mul.f32 	%f783, %f957, %f1317;
	fma.rn.f32 	%f784, %f958, %f778, %f783;
	mul.f32 	%f785, %f957, %f1316;
	fma.rn.f32 	%f786, %f958, %f779, %f785;
	mul.f32 	%f787, %f957, %f1315;
	fma.rn.f32 	%f788, %f958, %f780, %f787;
	st.global.v4.f32 	[%rd40+128], {%f782, %f784, %f786, %f788};
	ld.global.v4.f32 	{%f789, %f790, %f791, %f792}, [%rd44+128];
	mul.f32 	%f793, %f957, %f1302;
	fma.rn.f32 	%f794, %f958, %f789, %f793;
	mul.f32 	%f795, %f957, %f1301;
	fma.rn.f32 	%f796, %f958, %f790, %f795;
	mul.f32 	%f797, %f957, %f1300;
	fma.rn.f32 	%f798, %f958, %f791, %f797;
	mul.f32 	%f799, %f957, %f1299;
	fma.rn.f32 	%f800, %f958, %f792, %f799;
	st.global.v4.f32 	[%rd44+128], {%f794, %f796, %f798, %f800};
	ld.global.v4.f32 	{%f801, %f802, %f803, %f804}, [%rd48+128];
	mul.f32 	%f805, %f957, %f1286;
	fma.rn.f32 	%f806, %f958, %f801, %f805;
	mul.f32 	%f807, %f957, %f1285;
	fma.rn.f32 	%f808, %f958, %f802, %f807;
	mul.f32 	%f809, %f957, %f1284;
	fma.rn.f32 	%f810, %f958, %f803, %f809;
	mul.f32 	%f811, %f957, %f1283;
	fma.rn.f32 	%f812, %f958, %f804, %f811;
	st.global.v4.f32 	[%rd48+128], {%f806, %f808, %f810, %f812};
	ld.global.v4.f32 	{%f813, %f814, %f815, %f816}, [%rd52+128];
	mul.f32 	%f817, %f957, %f1270;
	fma.rn.f32 	%f818, %f958, %f813, %f817;
	mul.f32 	%f819, %f957, %f1269;
	fma.rn.f32 	%f820, %f958, %f814, %f819;
	mul.f32 	%f821, %f957, %f1268;
	fma.rn.f32 	%f822, %f958, %f815, %f821;
	mul.f32 	%f823, %f957, %f1267;
	fma.rn.f32 	%f824, %f958, %f816, %f823;
	st.global.v4.f32 	[%rd52+128], {%f818, %f820, %f822, %f824};
	ld.global.v4.f32 	{%f825, %f826, %f827, %f828}, [%rd56+128];
	mul.f32 	%f829, %f957, %f1254;
	fma.rn.f32 	%f830, %f958, %f825, %f829;
	mul.f32 	%f831, %f957, %f1253;
	fma.rn.f32 	%f832, %f958, %f826, %f831;
	mul.f32 	%f833, %f957, %f1252;
	fma.rn.f32 	%f834, %f958, %f827, %f833;
	mul.f32 	%f835, %f957, %f1251;
	fma.rn.f32 	%f836, %f958, %f828, %f835;
	st.global.v4.f32 	[%rd56+128], {%f830, %f832, %f834, %f836};
	ld.global.v4.f32 	{%f837, %f838, %f839, %f840}, [%rd60+128];
	mul.f32 	%f841, %f957, %f1238;
	fma.rn.f32 	%f842, %f958, %f837, %f841;
	mul.f32 	%f843, %f957, %f1237;
	fma.rn.f32 	%f844, %f958, %f838, %f843;
	mul.f32 	%f845, %f957, %f1236;
	fma.rn.f32 	%f846, %f958, %f839, %f845;
	mul.f32 	%f847, %f957, %f1235;
	fma.rn.f32 	%f848, %f958, %f840, %f847;
	st.global.v4.f32 	[%rd60+128], {%f842, %f844, %f846, %f848};
	ld.global.v4.f32 	{%f849, %f850, %f851, %f852}, [%rd64+128];
	mul.f32 	%f853, %f957, %f1222;
	fma.rn.f32 	%f854, %f958, %f849, %f853;
	mul.f32 	%f855, %f957, %f1221;
	fma.rn.f32 	%f856, %f958, %f850, %f855;
	mul.f32 	%f857, %f957, %f1220;
	fma.rn.f32 	%f858, %f958, %f851, %f857;
	mul.f32 	%f859, %f957, %f1219;
	fma.rn.f32 	%f860, %f958, %f852, %f859;
	st.global.v4.f32 	[%rd64+128], {%f854, %f856, %f858, %f860};
	ld.global.v4.f32 	{%f861, %f862, %f863, %f864}, [%rd36+192];
	mul.f32 	%f865, %f957, %f1330;
	fma.rn.f32 	%f866, %f958, %f861, %f865;
	mul.f32 	%f867, %f957, %f1329;
	fma.rn.f32 	%f868, %f958, %f862, %f867;
	mul.f32 	%f869, %f957, %f1328;
	fma.rn.f32 	%f870, %f958, %f863, %f869;
	mul.f32 	%f871, %f957, %f1327;
	fma.rn.f32 	%f872, %f958, %f864, %f871;
	st.global.v4.f32 	[%rd36+192], {%f866, %f868, %f870, %f872};
	ld.global.v4.f32 	{%f873, %f874, %f875, %f876}, [%rd40+192];
	mul.f32 	%f877, %f957, %f1314;
	fma.rn.f32 	%f878, %f958, %f873, %f877;
	mul.f32 	%f879, %f957, %f1313;
	fma.rn.f32 	%f880, %f958, %f874, %f879;
	mul.f32 	%f881, %f957, %f1312;
	fma.rn.f32 	%f882, %f958, %f875, %f881;
	mul.f32 	%f883, %f957, %f1311;
	fma.rn.f32 	%f884, %f958, %f876, %f883;
	st.global.v4.f32 	[%rd40+192], {%f878, %f880, %f882, %f884};
	ld.global.v4.f32 	{%f885, %f886, %f887, %f888}, [%rd44+192];
	mul.f32 	%f889, %f957, %f1298;
	fma.rn.f32 	%f890, %f958, %f885, %f889;
	mul.f32 	%f891, %f957, %f1297;
	fma.rn.f32 	%f892, %f958, %f886, %f891;
	mul.f32 	%f893, %f957, %f1296;
	fma.rn.f32 	%f894, %f958, %f887, %f893;
	mul.f32 	%f895, %f957, %f1295;
	fma.rn.f32 	%f896, %f958, %f888, %f895;
	st.global.v4.f32 	[%rd44+192], {%f890, %f892, %f894, %f896};
	ld.global.v4.f32 	{%f897, %f898, %f899, %f900}, [%rd48+192];
	mul.f32 	%f901, %f957, %f1282;
	fma.rn.f32 	%f902, %f958, %f897, %f901;
	mul.f32 	%f903, %f957, %f1281;
	fma.rn.f32 	%f904, %f958, %f898, %f903;
	mul.f32 	%f905, %f957, %f1280;
	fma.rn.f32 	%f906, %f958, %f899, %f905;
	mul.f32 	%f907, %f957, %f1279;
	fma.rn.f32 	%f908, %f958, %f900, %f907;
	st.global.v4.f32 	[%rd48+192], {%f902, %f904, %f906, %f908};
	ld.global.v4.f32 	{%f909, %f910, %f911, %f912}, [%rd52+192];
	mul.f32 	%f913, %f957, %f1266;
	fma.rn.f32 	%f914, %f958, %f909, %f913;
	mul.f32 	%f915, %f957, %f1265;
	fma.rn.f32 	%f916, %f958, %f910, %f915;
	mul.f32 	%f917, %f957, %f1264;
	fma.rn.f32 	%f918, %f958, %f911, %f917;
	mul.f32 	%f919, %f957, %f1263;
	fma.rn.f32 	%f920, %f958, %f912, %f919;
	st.global.v4.f32 	[%rd52+192], {%f914, %f916, %f918, %f920};
	ld.global.v4.f32 	{%f921, %f922, %f923, %f924}, [%rd56+192];
	mul.f32 	%f925, %f957, %f1250;
	fma.rn.f32 	%f926, %f958, %f921, %f925;
	mul.f32 	%f927, %f957, %f1249;
	fma.rn.f32 	%f928, %f958, %f922, %f927;
	mul.f32 	%f929, %f957, %f1248;
	fma.rn.f32 	%f930, %f958, %f923, %f929;
	mul.f32 	%f931, %f957, %f1247;
	fma.rn.f32 	%f932, %f958, %f924, %f931;
	st.global.v4.f32 	[%rd56+192], {%f926, %f928, %f930, %f932};
	ld.global.v4.f32 	{%f933, %f934, %f935, %f936}, [%rd60+192];
	mul.f32 	%f937, %f957, %f1234;
	fma.rn.f32 	%f938, %f958, %f933, %f937;
	mul.f32 	%f939, %f957, %f1233;
	fma.rn.f32 	%f940, %f958, %f934, %f939;
	mul.f32 	%f941, %f957, %f1232;
	fma.rn.f32 	%f942, %f958, %f935, %f941;
	mul.f32 	%f943, %f957, %f1231;
	fma.rn.f32 	%f944, %f958, %f936, %f943;
	st.global.v4.f32 	[%rd60+192], {%f938, %f940, %f942, %f944};
	ld.global.v4.f32 	{%f945, %f946, %f947, %f948}, [%rd64+192];
	mul.f32 	%f949, %f957, %f1218;
	fma.rn.f32 	%f950, %f958, %f945, %f949;
	mul.f32 	%f951, %f957, %f1217;
	fma.rn.f32 	%f952, %f958, %f946, %f951;
	mul.f32 	%f953, %f957, %f1216;
	fma.rn.f32 	%f954, %f958, %f947, %f953;
	mul.f32 	%f955, %f957, %f1215;
	fma.rn.f32 	%f956, %f958, %f948, %f955;
	st.global.v4.f32 	[%rd64+192], {%f950, %f952, %f954, %f956};
	ret;

}


// ===== COMPILED SASS (sm_100) =====

	.target	sm_100

	.elftype	@"ET_EXEC"


//--------------------- .note.nv.tkinfo           --------------------------
	.section	.note.nv.tkinfo,"",@"SHT_NOTE"
	.sectionflags	@"SHF_NOTE_NV_TKINFO"
	.tkinfo
        /*0018*/ 	.word	0x00000002
        /*0030*/ 	.string	""
        /*0030*/ 	.string	"ptxas"
        /*0030*/ 	.string	"Cuda compilation tools, release 13.0, V13.0.88"
        /*0030*/ 	.string	"Build cuda_13.0.r13.0/compiler.36424714_0"
        /*0030*/ 	.string	"-arch sm_100 -m 64 "



//--------------------- .note.nv.cuinfo           --------------------------
	.section	.note.nv.cuinfo,"",@"SHT_NOTE"
	.sectionflags	@"SHF_NOTE_NV_CUINFO"
        /*0018*/ 	.short	0x0002
        /*001a*/ 	.short	0x0064
        /*001c*/ 	.short	0x0082
	.zero		2


//--------------------- .nv.info                  --------------------------
	.section	.nv.info,"",@"SHT_CUDA_INFO"
	.align	4


	//----- nvinfo : EIATTR_REGCOUNT
	.align		4
        /*0000*/ 	.byte	0x04, 0x2f
        /*0002*/ 	.short	(.L_1 - .L_0)
	.align		4
.L_0:
        /*0004*/ 	.word	index@(_Z6MatMulPfS_S_iii)
        /*0008*/ 	.word	0x00000020


	//----- nvinfo : EIATTR_FRAME_SIZE
	.align		4
.L_1:
        /*000c*/ 	.byte	0x04, 0x11
        /*000e*/ 	.short	(.L_3 - .L_2)
	.align		4
.L_2:
        /*0010*/ 	.word	index@(_Z6MatMulPfS_S_iii)
        /*0014*/ 	.word	0x00000000


	//----- nvinfo : EIATTR_REGCOUNT
	.align		4
.L_3:
        /*0018*/ 	.byte	0x04, 0x2f
        /*001a*/ 	.short	(.L_5 - .L_4)
	.align		4
.L_4:
        /*001c*/ 	.word	index@(_Z4gemmILi128ELi128ELi16ELi64ELi64ELi4ELi8ELi4ELi128EEviiifPfS0_fS0_)
        /*0020*/ 	.word	0x000000a8


	//----- nvinfo : EIATTR_FRAME_SIZE
	.align		4
.L_5:
        /*0024*/ 	.byte	0x04, 0x11
        /*0026*/ 	.short	(.L_7 - .L_6)
	.align		4
.L_6:
        /*0028*/ 	.word	index@(_Z4gemmILi128ELi128ELi16ELi64ELi64ELi4ELi8ELi4ELi128EEviiifPfS0_fS0_)
        /*002c*/ 	.word	0x00000000


	//----- nvinfo : EIATTR_MIN_STACK_SIZE
	.align		4
.L_7:
        /*0030*/ 	.byte	0x04, 0x12
        /*0032*/ 	.short	(.L_9 - .L_8)
	.align		4
.L_8:
        /*0034*/ 	.word	index@(_Z4gemmILi128ELi128ELi16ELi64ELi64ELi4ELi8ELi4ELi128EEviiifPfS0_fS0_)
        /*0038*/ 	.word	0x00000000


	//----- nvinfo : EIATTR_MIN_STACK_SIZE
	.align		4
.L_9:
        /*003c*/ 	.byte	0x04, 0x12
        /*003e*/ 	.short	(.L_11 - .L_10)
	.align		4
.L_10:
        /*0040*/ 	.word	index@(_Z6MatMulPfS_S_iii)
        /*0044*/ 	.word	0x00000000
.L_11:


//--------------------- .nv.compat                --------------------------
	.section	.nv.compat,"",@"SHT_CUDA_COMPAT_INFO"
	.align	4
        /*0000*/ 	.byte	0x02, 0x09, 0x00, 0x00, 0x02, 0x02, 0x01, 0x00, 0x02, 0x05, 0x05, 0x00, 0x03, 0x07, 0x01, 0x01
        /*0010*/ 	.byte	0x02, 0x03, 0x00, 0x00, 0x02, 0x06, 0x01, 0x00, 0x04, 0x0b, 0x08, 0x00, 0x09, 0x00, 0x00, 0x00
        /*0020*/ 	.byte	0x00, 0x00, 0x00, 0x00


//--------------------- .nv.info._Z4gemmILi128ELi128ELi16ELi64ELi64ELi4ELi8ELi4ELi128EEviiifPfS0_fS0_ --------------------------
	.section	.nv.info._Z4gemmILi128ELi128ELi16ELi64ELi64ELi4ELi8ELi4ELi128EEviiifPfS0_fS0_,"",@"SHT_CUDA_INFO"
	.sectionflags	@""
	.align	4


	//----- nvinfo : EIATTR_CUDA_API_VERSION
	.align		4
        /*0000*/ 	.byte	0x04, 0x37
        /*0002*/ 	.short	(.L_13 - .L_12)
.L_12:
        /*0004*/ 	.word	0x00000082


	//----- nvinfo : EIATTR_KPARAM_INFO
	.align		4
.L_13:
        /*0008*/ 	.byte	0x04, 0x17
        /*000a*/ 	.short	(.L_15 - .L_14)
.L_14:
        /*000c*/ 	.word	0x00000000
        /*0010*/ 	.short	0x0007
        /*0012*/ 	.short	0x0028
        /*0014*/ 	.byte	0x00, 0xf5, 0x21, 0x00


	//----- nvinfo : EIATTR_KPARAM_INFO
	.align		4
.L_15:
        /*0018*/ 	.byte	0x04, 0x17
        /*001a*/ 	.short	(.L_17 - .L_16)
.L_16:
        /*001c*/ 	.word	0x00000000
        /*0020*/ 	.short	0x0006
        /*0022*/ 	.short	0x0020
        /*0024*/ 	.byte	0x00, 0xf0, 0x11, 0x00


	//----- nvinfo : EIATTR_KPARAM_INFO
	.align		4
.L_17:
        /*0028*/ 	.byte	0x04, 0x17
        /*002a*/ 	.short	(.L_19 - .L_18)
.L_18:
        /*002c*/ 	.word	0x00000000
        /*0030*/ 	.short	0x0005
        /*0032*/ 	.short	0x0018
        /*0034*/ 	.byte	0x00, 0xf5, 0x21, 0x00


	//----- nvinfo : EIATTR_KPARAM_INFO
	.align		4
.L_19:
        /*0038*/ 	.byte	0x04, 0x17
        /*003a*/ 	.short	(.L_21 - .L_20)
.L_20:
        /*003c*/ 	.word	0x00000000
        /*0040*/ 	.short	0x0004
        /*0042*/ 	.short	0x0010
        /*0044*/ 	.byte	0x00, 0xf5, 0x21, 0x00


	//----- nvinfo : EIATTR_KPARAM_INFO
	.align		4
.L_21:
        /*0048*/ 	.byte	0x04, 0x17
        /*004a*/ 	.short	(.L_23 - .L_22)
.L_22:
        /*004c*/ 	.word	0x00000000
        /*0050*/ 	.short	0x0003
        /*0052*/ 	.short	0x000c
        /*0054*/ 	.byte	0x00, 0xf0, 0x11, 0x00


	//----- nvinfo : EIATTR_KPARAM_INFO
	.align		4
.L_23:
        /*0058*/ 	.byte	0x04, 0x17
        /*005a*/ 	.short	(.L_25 - .L_24)
.L_24:
        /*005c*/ 	.word	0x00000000
        /*0060*/ 	.short	0x0002
        /*0062*/ 	.short	0x0008
        /*0064*/ 	.byte	0x00, 0xf0, 0x11, 0x00


	//----- nvinfo : EIATTR_KPARAM_INFO
	.align		4
.L_25:
        /*0068*/ 	.byte	0x04, 0x17
        /*006a*/ 	.short	(.L_27 - .L_26)
.L_26:
        /*006c*/ 	.word	0x00000000
        /*0070*/ 	.short	0x0001
        /*0072*/ 	.short	0x0004
        /*0074*/ 	.byte	0x00, 0xf0, 0x11, 0x00


	//----- nvinfo : EIATTR_KPARAM_INFO
	.align		4
.L_27:
        /*0078*/ 	.byte	0x04, 0x17
        /*007a*/ 	.short	(.L_29 - .L_28)
.L_28:
        /*007c*/ 	.word	0x00000000
        /*0080*/ 	.short	0x0000
        /*0082*/ 	.short	0x0000
        /*0084*/ 	.byte	0x00, 0xf0, 0x11, 0x00


	//----- nvinfo : EIATTR_SPARSE_MMA_MASK
	.align		4
.L_29:
        /*0088*/ 	.byte	0x03, 0x50
        /*008a*/ 	.short	0x0000


	//----- nvinfo : EIATTR_MAXREG_COUNT
	.align		4
        /*008c*/ 	.byte	0x03, 0x1b
        /*008e*/ 	.short	0x00ff


	//----- nvinfo : EIATTR_NUM_BARRIERS
	.align		4
        /*0090*/ 	.byte	0x02, 0x4c
        /*0092*/ 	.byte	0x01
	.zero		1


	//----- nvinfo : EIATTR_MERCURY_ISA_VERSION
	.align		4
        /*0094*/ 	.byte	0x03, 0x5f
        /*0096*/ 	.short	0x0101


	//----- nvinfo : EIATTR_VRC_CTA_INIT_COUNT
	.align		4
        /*0098*/ 	.byte	0x02, 0x4a
	.zero		1
	.zero		1


	//----- nvinfo : EIATTR_EXIT_INSTR_OFFSETS
	.align		4
        /*009c*/ 	.byte	0x04, 0x1c
        /*009e*/ 	.short	(.L_31 - .L_30)


	//   ....[0]....
.L_30:
        /*00a0*/ 	.word	0x00002b90


	//----- nvinfo : EIATTR_MAX_THREADS
	.align		4
.L_31:
        /*00a4*/ 	.byte	0x04, 0x05
        /*00a6*/ 	.short	(.L_33 - .L_32)
.L_32:
        /*00a8*/ 	.word	0x00000080
        /*00ac*/ 	.word	0x00000001
        /*00b0*/ 	.word	0x00000001


	//----- nvinfo : EIATTR_CBANK_PARAM_SIZE
	.align		4
.L_33:
        /*00b4*/ 	.byte	0x03, 0x19
        /*00b6*/ 	.short	0x0030


	//----- nvinfo : EIATTR_PARAM_CBANK
	.align		4
        /*00b8*/ 	.byte	0x04, 0x0a
        /*00ba*/ 	.short	(.L_35 - .L_34)
	.align		4
.L_34:
        /*00bc*/ 	.word	index@(.nv.constant0._Z4gemmILi128ELi128ELi16ELi64ELi64ELi4ELi8ELi4ELi128EEviiifPfS0_fS0_)
        /*00c0*/ 	.short	0x0380
        /*00c2*/ 	.short	0x0030


	//----- nvinfo : EIATTR_SW_WAR
	.align		4
.L_35:
        /*00c4*/ 	.byte	0x04, 0x36
        /*00c6*/ 	.short	(.L_37 - .L_36)
.L_36:
        /*00c8*/ 	.word	0x00000008
.L_37:


//--------------------- .nv.info._Z6MatMulPfS_S_iii --------------------------
	.section	.nv.info._Z6MatMulPfS_S_iii,"",@"SHT_CUDA_INFO"
	.sectionflags	@""
	.align	4


	//----- nvinfo : EIATTR_CUDA_API_VERSION
	.align		4
        /*0000*/ 	.byte	0x04, 0x37
        /*0002*/ 	.short	(.L_39 - .L_38)
.L_38:
        /*0004*/ 	.word	0x00000082


	//----- nvinfo : EIATTR_KPARAM_INFO
	.align		4
.L_39:
        /*0008*/ 	.byte	0x04, 0x17
        /*000a*/ 	.short	(.L_41 - .L_40)
.L_40:
        /*000c*/ 	.word	0x00000000
        /*0010*/ 	.short	0x0005
        /*0012*/ 	.short	0x0020
        /*0014*/ 	.byte	0x00, 0xf0, 0x11, 0x00


	//----- nvinfo : EIATTR_KPARAM_INFO
	.align		4
.L_41:
        /*0018*/ 	.byte	0x04, 0x17
        /*001a*/ 	.short	(.L_43 - .L_42)
.L_42:
        /*001c*/ 	.word	0x00000000
        /*0020*/ 	.short	0x0004
        /*0022*/ 	.short	0x001c
        /*0024*/ 	.byte	0x00, 0xf0, 0x11, 0x00


	//----- nvinfo : EIATTR_KPARAM_INFO
	.align		4
.L_43:
        /*0028*/ 	.byte	0x04, 0x17
        /*002a*/ 	.short	(.L_45 - .L_44)
.L_44:
        /*002c*/ 	.word	0x00000000
        /*0030*/ 	.short	0x0003
        /*0032*/ 	.short	0x0018
        /*0034*/ 	.byte	0x00, 0xf0, 0x11, 0x00


	//----- nvinfo : EIATTR_KPARAM_INFO
	.align		4
.L_45:
        /*0038*/ 	.byte	0x04, 0x17
        /*003a*/ 	.short	(.L_47 - .L_46)
.L_46:
        /*003c*/ 	.word	0x00000000
        /*0040*/ 	.short	0x0002
        /*0042*/ 	.short	0x0010
        /*0044*/ 	.byte	0x00, 0xf5, 0x21, 0x00


	//----- nvinfo : EIATTR_KPARAM_INFO
	.align		4
.L_47:
        /*0048*/ 	.byte	0x04, 0x17
        /*004a*/ 	.short	(.L_49 - .L_48)
.L_48:
        /*004c*/ 	.word	0x00000000
        /*0050*/ 	.short	0x0001
        /*0052*/ 	.short	0x0008
        /*0054*/ 	.byte	0x00, 0xf5, 0x21, 0x00


	//----- nvinfo : EIATTR_KPARAM_INFO
	.align		4
.L_49:
        /*0058*/ 	.byte	0x04, 0x17
        /*005a*/ 	.short	(.L_51 - .L_50)
.L_50:
        /*005c*/ 	.word	0x00000000
        /*0060*/ 	.short	0x0000
        /*0062*/ 	.short	0x0000
        /*0064*/ 	.byte	0x00, 0xf5, 0x21, 0x00


	//----- nvinfo : EIATTR_SPARSE_MMA_MASK
	.align		4
.L_51:
        /*0068*/ 	.byte	0x03, 0x50
        /*006a*/ 	.short	0x0000


	//----- nvinfo : EIATTR_MAXREG_COUNT
	.align		4
        /*006c*/ 	.byte	0x03, 0x1b
        /*006e*/ 	.short	0x00ff


	//----- nvinfo : EIATTR_NUM_BARRIERS
	.align		4
        /*0070*/ 	.byte	0x02, 0x4c
        /*0072*/ 	.byte	0x01
	.zero		1


	//----- nvinfo : EIATTR_MERCURY_ISA_VERSION
	.align		4
        /*0074*/ 	.byte	0x03, 0x5f
        /*0076*/ 	.short	0x0101


	//----- nvinfo : EIATTR_VRC_CTA_INIT_COUNT
	.align		4
        /*0078*/ 	.byte	0x02, 0x4a
	.zero		1
	.zero		1


	//----- nvinfo : EIATTR_EXIT_INSTR_OFFSETS
	.align		4
        /*007c*/ 	.byte	0x04, 0x1c
        /*007e*/ 	.short	(.L_53 - .L_52)


	//   ....[0]....
.L_52:
        /*0080*/ 	.word	0x00000810


	//   ....[1]....
        /*0084*/ 	.word	0x00000860


	//----- nvinfo : EIATTR_CBANK_PARAM_SIZE
	.align		4
.L_53:
        /*0088*/ 	.byte	0x03, 0x19
        /*008a*/ 	.short	0x0024


	//----- nvinfo : EIATTR_PARAM_CBANK
	.align		4
        /*008c*/ 	.byte	0x04, 0x0a
        /*008e*/ 	.short	(.L_55 - .L_54)
	.align		4
.L_54:
        /*0090*/ 	.word	index@(.nv.constant0._Z6MatMulPfS_S_iii)
        /*0094*/ 	.short	0x0380
        /*0096*/ 	.short	0x0024


	//----- nvinfo : EIATTR_SW_WAR
	.align		4
.L_55:
        /*0098*/ 	.byte	0x04, 0x36
        /*009a*/ 	.short	(.L_57 - .L_56)
.L_56:
        /*009c*/ 	.word	0x00000008
.L_57:


//--------------------- .nv.callgraph             --------------------------
	.section	.nv.callgraph,"",@"SHT_CUDA_CALLGRAPH"
	.align	4
	.sectionentsize	8
	.align		4
        /*0000*/ 	.word	0x00000000
	.align		4
        /*0004*/ 	.word	0xffffffff
	.align		4
        /*0008*/ 	.word	0x00000000
	.align		4
        /*000c*/ 	.word	0xfffffffe
	.align		4
        /*0010*/ 	.word	0x00000000
	.align		4
        /*0014*/ 	.word	0xfffffffd
	.align		4
        /*0018*/ 	.word	0x00000000
	.align		4
        /*001c*/ 	.word	0xfffffffc


//--------------------- .text._Z4gemmILi128ELi128ELi16ELi64ELi64ELi4ELi8ELi4ELi128EEviiifPfS0_fS0_ --------------------------
	.section	.text._Z4gemmILi128ELi128ELi16ELi64ELi64ELi4ELi8ELi4ELi128EEviiifPfS0_fS0_,"ax",@progbits
	.align	128
        .global         _Z4gemmILi128ELi128ELi16ELi64ELi64ELi4ELi8ELi4ELi128EEviiifPfS0_fS0_
        .type           _Z4gemmILi128ELi128ELi16ELi64ELi64ELi4ELi8ELi4ELi128EEviiifPfS0_fS0_,@function
        .size           _Z4gemmILi128ELi128ELi16ELi64ELi64ELi4ELi8ELi4ELi128EEviiifPfS0_fS0_,(.L_x_7 - _Z4gemmILi128ELi128ELi16ELi64ELi64ELi4ELi8ELi4ELi128EEviiifPfS0_fS0_)
        .other          _Z4gemmILi128ELi128ELi16ELi64ELi64ELi4ELi8ELi4ELi128EEviiifPfS0_fS0_,@"STO_CUDA_ENTRY STV_DEFAULT"
_Z4gemmILi128ELi128ELi16ELi64ELi64ELi4ELi8ELi4ELi128EEviiifPfS0_fS0_:
.text._Z4gemmILi128ELi128ELi16ELi64ELi64ELi4ELi8ELi4ELi128EEviiifPfS0_fS0_:
[----:B------:R-:W-:Y:S08]  /*0000*/  LDC R1, c[0x0][0x37c] ;  /* 0x0000df00ff017b82 */ /* 0x000ff00000000800 */
[----:B------:R-:W0:Y:S01]  /*0010*/  S2UR UR8, SR_CTAID.Y ;  /* 0x00000000000879c3 */ /* 0x000e220000002600 */
[----:B------:R-:W1:Y:S01]  /*0020*/  LDCU UR12, c[0x0][0x388] ;  /* 0x00007100ff0c77ac */ /* 0x000e620008000800 */
[----:B------:R-:W2:Y:S01]  /*0030*/  S2R R142, SR_TID.X ;  /* 0x00000000008e7919 */ /* 0x000ea20000002100 */
[----:B------:R-:W-:Y:S01]  /*0040*/  HFMA2 R0, -RZ, RZ, 0, 0 ;  /* 0x00000000ff007431 */ /* 0x000fe200000001ff */
[----:B------:R-:W-:Y:S01]  /*0050*/  CS2R R34, SRZ ;  /* 0x0000000000227805 */ /* 0x000fe2000001ff00 */
[----:B------:R-:W3:Y:S01]  /*0060*/  LDCU.128 UR4, c[0x0][0x390] ;  /* 0x00007200ff0477ac */ /* 0x000ee20008000c00 */
[----:B------:R-:W-:Y:S01]  /*0070*/  HFMA2 R143, -RZ, RZ, 0, 0 ;  /* 0x00000000ff8f7431 */ /* 0x000fe200000001ff */
[----:B------:R-:W-:Y:S01]  /*0080*/  CS2R R2, SRZ ;  /* 0x0000000000027805 */ /* 0x000fe2000001ff00 */
[----:B------:R-:W4:Y:S01]  /*0090*/  S2UR UR10, SR_CTAID.X ;  /* 0x00000000000a79c3 */ /* 0x000f220000002500 */
[----:B------:R-:W-:Y:S01]  /*00a0*/  HFMA2 R151, -RZ, RZ, 0, 0 ;  /* 0x00000000ff977431 */ /* 0x000fe200000001ff */
[----:B------:R-:W-:Y:S01]  /*00b0*/  CS2R R4, SRZ ;  /* 0x0000000000047805 */ /* 0x000fe2000001ff00 */
[----:B------:R-:W-:Y:S01]  /*00c0*/  HFMA2 R147, -RZ, RZ, 0, 0 ;  /* 0x00000000ff937431 */ /* 0x000fe200000001ff */
[----:B------:R-:W-:Y:S01]  /*00d0*/  CS2R R28, SRZ ;  /* 0x00000000001c7805 */ /* 0x000fe2000001ff00 */
[----:B------:R-:W-:Y:S01]  /*00e0*/  HFMA2 R163, -RZ, RZ, 0, 0 ;  /* 0x00000000ffa37431 */ /* 0x000fe200000001ff */
[----:B------:R-:W-:Y:S01]  /*00f0*/  CS2R R26, SRZ ;  /* 0x00000000001a7805 */ /* 0x000fe2000001ff00 */
[----:B------:R-:W-:Y:S01]  /*0100*/  HFMA2 R159, -RZ, RZ, 0, 0 ;  /* 0x00000000ff9f7431 */ /* 0x000fe200000001ff */
[----:B------:R-:W-:-:S02]  /*0110*/  CS2R R30, SRZ ;  /* 0x00000000001e7805 */ /* 0x000fc4000001ff00 */
[----:B------:R-:W-:Y:S02]  /*0120*/  CS2R R32, SRZ ;  /* 0x0000000000207805 */ /* 0x000fe4000001ff00 */
[----:B------:R-:W-:Y:S01]  /*0130*/  CS2R R88, SRZ ;  /* 0x0000000000587805 */ /* 0x000fe2000001ff00 */
[----:B-1----:R-:W-:Y:S01]  /*0140*/  UISETP.NE.AND UP0, UPT, UR12, URZ, UPT ;  /* 0x000000ff0c00728c */ /* 0x002fe2000bf05270 */
[----:B------:R-:W-:Y:S02]  /*0150*/  CS2R R86, SRZ ;  /* 0x0000000000567805 */ /* 0x000fe4000001ff00 */
[----:B------:R-:W-:Y:S02]  /*0160*/  CS2R R84, SRZ ;  /* 0x0000000000547805 */ /* 0x000fe4000001ff00 */
[----:B------:R-:W-:Y:S02]  /*0170*/  CS2R R82, SRZ ;  /* 0x0000000000527805 */ /* 0x000fe4000001ff00 */
[----:B------:R-:W-:Y:S01]  /*0180*/  CS2R R118, SRZ ;  /* 0x0000000000767805 */ /* 0x000fe2000001ff00 */
[----:B0-----:R-:W-:Y:S01]  /*0190*/  UIMAD UR8, UR8, UR12, URZ ;  /* 0x0000000c080872a4 */ /* 0x001fe2000f8e02ff */
[----:B------:R-:W-:-:S02]  /*01a0*/  CS2R R116, SRZ ;  /* 0x0000000000747805 */ /* 0x000fc4000001ff00 */
[----:B------:R-:W-:Y:S02]  /*01b0*/  CS2R R114, SRZ ;  /* 0x0000000000727805 */ /* 0x000fe4000001ff00 */
[----:B------:R-:W-:Y:S01]  /*01c0*/  CS2R R112, SRZ ;  /* 0x0000000000707805 */ /* 0x000fe2000001ff00 */
[----:B------:R-:W-:Y:S01]  /*01d0*/  USHF.L.U32 UR8, UR8, 0x7, URZ ;  /* 0x0000000708087899 */ /* 0x000fe200080006ff */
[----:B------:R-:W-:Y:S02]  /*01e0*/  CS2R R6, SRZ ;  /* 0x0000000000067805 */ /* 0x000fe4000001ff00 */
[----:B------:R-:W-:Y:S02]  /*01f0*/  CS2R R8, SRZ ;  /* 0x0000000000087805 */ /* 0x000fe4000001ff00 */
[----:B------:R-:W-:Y:S02]  /*0200*/  CS2R R10, SRZ ;  /* 0x00000000000a7805 */ /* 0x000fe4000001ff00 */
[----:B------:R-:W-:-:S02]  /*0210*/  CS2R R64, SRZ ;  /* 0x0000000000407805 */ /* 0x000fc4000001ff00 */
[----:B------:R-:W-:Y:S02]  /*0220*/  CS2R R38, SRZ ;  /* 0x0000000000267805 */ /* 0x000fe4000001ff00 */
[----:B------:R-:W-:Y:S02]  /*0230*/  CS2R R66, SRZ ;  /* 0x0000000000427805 */ /* 0x000fe4000001ff00 */
        /* <DEDUP_REMOVED lines=29> */
[----:B------:R-:W-:Y:S02]  /*0410*/  MOV R145, RZ ;  /* 0x000000ff00917202 */ /* 0x000fe40000000f00 */
        /* <DEDUP_REMOVED lines=8> */
[----:B------:R-:W-:Y:S01]  /*04a0*/  MOV R153, RZ ;  /* 0x000000ff00997202 */ /* 0x000fe20000000f00 */
[----:B------:R-:W0:Y:S01]  /*04b0*/  LDCU.64 UR14, c[0x0][0x358] ;  /* 0x00006b00ff0e77ac */ /* 0x000e220008000a00 */
[----:B------:R-:W-:-:S02]  /*04c0*/  MOV R149, RZ ;  /* 0x000000ff00957202 */ /* 0x000fc40000000f00 */
[----:B------:R-:W-:Y:S01]  /*04d0*/  MOV R155, RZ ;  /* 0x000000ff009b7202 */ /* 0x000fe20000000f00 */
[----:B----4-:R-:W-:Y:S01]  /*04e0*/  USHF.L.U32 UR10, UR10, 0x7, URZ ;  /* 0x000000070a0a7899 */ /* 0x010fe200080006ff */
[----:B------:R-:W-:Y:S01]  /*04f0*/  MOV R161, RZ ;  /* 0x000000ff00a17202 */ /* 0x000fe20000000f00 */
[----:B---3--:R-:W-:Y:S01]  /*0500*/  UIMAD.WIDE.U32 UR4, UR8, 0x4, UR4 ;  /* 0x00000004080478a5 */ /* 0x008fe2000f8e0004 */
[----:B------:R-:W-:Y:S01]  /*0510*/  MOV R157, RZ ;  /* 0x000000ff009d7202 */ /* 0x000fe20000000f00 */
[----:B--2---:R-:W-:Y:S10]  /*0520*/  BRA.U !UP0, `(.L_x_0) ;  /* 0x0000000d08b87547 */ /* 0x004ff4000b800000 */
[----:B------:R-:W1:Y:S01]  /*0530*/  S2UR UR11, SR_CgaCtaId ;  /* 0x00000000000b79c3 */ /* 0x000e620000008800 */
[----:B------:R-:W-:Y:S01]  /*0540*/  LOP3.LUT R34, R142, 0x3, RZ, 0xc0, !PT ;  /* 0x000000038e227812 */ /* 0x000fe200078ec0ff */
[----:B------:R-:W-:Y:S01]  /*0550*/  UMOV UR8, 0x400 ;  /* 0x0000040000087882 */ /* 0x000fe20000000000 */
[--C-:B------:R-:W-:Y:S01]  /*0560*/  SHF.R.U32.HI R40, RZ, 0x2, R142.reuse ;  /* 0x00000002ff287819 */ /* 0x100fe2000001168e */
[----:B------:R-:W-:Y:S01]  /*0570*/  UIADD3 UR9, UPT, UPT, UR8, 0x2000, URZ ;  /* 0x0000200008097890 */ /* 0x000fe2000fffe0ff */
[----:B------:R-:W-:Y:S01]  /*0580*/  SHF.L.U32 R41, R34, 0x2, RZ ;  /* 0x0000000222297819 */ /* 0x000fe200000006ff */
[----:B------:R-:W-:Y:S01]  /*0590*/  UIMAD.WIDE.U32 UR6, UR10, 0x4, UR6 ;  /* 0x000000040a0678a5 */ /* 0x000fe2000f8e0006 */
[----:B------:R-:W-:Y:S01]  /*05a0*/  SHF.L.U32 R42, R142, 0x2, RZ ;  /* 0x000000028e2a7819 */ /* 0x000fe200000006ff */
[----:B------:R-:W2:Y:S01]  /*05b0*/  LDC R47, c[0x0][0x384] ;  /* 0x0000e100ff2f7b82 */ /* 0x000ea20000000800 */
[----:B------:R-:W-:Y:S01]  /*05c0*/  SHF.R.U32.HI R142, RZ, 0x5, R142 ;  /* 0x00000005ff8e7819 */ /* 0x000fe2000001168e */
[----:B------:R-:W-:Y:S01]  /*05d0*/  IMAD R154, R40, UR12, R41 ;  /* 0x0000000c289a7c24 */ /* 0x000fe2000f8e0229 */
[----:B------:R-:W-:-:S02]  /*05e0*/  LOP3.LUT R41, R42, 0x7c, RZ, 0xc0, !PT ;  /* 0x0000007c2a297812 */ /* 0x000fc400078ec0ff */
[----:B------:R-:W-:Y:S02]  /*05f0*/  LOP3.LUT R40, R40, 0x7, RZ, 0xc0, !PT ;  /* 0x0000000728287812 */ /* 0x000fe400078ec0ff */
[----:B------:R-:W-:Y:S02]  /*0600*/  LOP3.LUT R43, R42, 0x100, RZ, 0xc0, !PT ;  /* 0x000001002a2b7812 */ /* 0x000fe400078ec0ff */
[----:B------:R-:W-:Y:S02]  /*0610*/  LOP3.LUT R45, R142, 0x1, RZ, 0xc0, !PT ;  /* 0x000000018e2d7812 */ /* 0x000fe400078ec0ff */
[----:B------:R-:W-:Y:S02]  /*0620*/  LEA R40, R40, R43, 0x5 ;  /* 0x0000002b28287211 */ /* 0x000fe400078e28ff */
[----:B------:R-:W-:Y:S02]  /*0630*/  LEA R45, R45, R34, 0x4 ;  /* 0x000000222d2d7211 */ /* 0x000fe400078e20ff */
[----:B------:R-:W-:Y:S01]  /*0640*/  MOV R34, RZ ;  /* 0x000000ff00227202 */ /* 0x000fe20000000f00 */
[----:B-1----:R-:W-:-:S02]  /*0650*/  ULEA UR8, UR11, UR8, 0x18 ;  /* 0x000000080b087291 */ /* 0x002fc4000f8ec0ff */
[----:B------:R-:W-:-:S03]  /*0660*/  ULEA UR9, UR11, UR9, 0x18 ;  /* 0x000000090b097291 */ /* 0x000fc6000f8ec0ff */
[----:B------:R-:W-:Y:S01]  /*0670*/  UMOV UR11, UR4 ;  /* 0x00000004000b7c82 */ /* 0x000fe20008000000 */
[----:B------:R-:W-:Y:S01]  /*0680*/  IADD3 R146, PT, PT, R40, UR8, RZ ;  /* 0x0000000828927c10 */ /* 0x000fe2000fffe0ff */
[----:B------:R-:W-:Y:S01]  /*0690*/  UMOV UR4, URZ ;  /* 0x000000ff00047c82 */ /* 0x000fe20008000000 */
[----:B--2---:R-:W-:Y:S01]  /*06a0*/  IMAD R150, R142, R47, R41 ;  /* 0x0000002f8e967224 */ /* 0x004fe200078e0229 */
[----:B------:R-:W-:Y:S02]  /*06b0*/  MOV R41, UR12 ;  /* 0x0000000c00297c02 */ /* 0x000fe40008000f00 */
[----:B------:R-:W-:Y:S01]  /*06c0*/  LEA R144, R45, UR9, 0x4 ;  /* 0x000000092d907c11 */ /* 0x000fe2000f8e20ff */
[----:B------:R-:W-:Y:S01]  /*06d0*/  UMOV UR9, UR5 ;  /* 0x0000000500097c82 */ /* 0x000fe20008000000 */
[----:B------:R-:W-:Y:S02]  /*06e0*/  LEA R152, R41, R154, 0x6 ;  /* 0x0000009a29987211 */ /* 0x000fe400078e30ff */
[----:B------:R-:W-:-:S07]  /*06f0*/  LEA R148, R47, R150, 0x3 ;  /* 0x000000962f947211 */ /* 0x000fce00078e18ff */
.L_x_2:
[----:B------:R-:W1:Y:S01]  /*0700*/  LDC R165, c[0x0][0x388] ;  /* 0x0000e200ffa57b82 */ /* 0x000e620000000800 */
[----:B------:R-:W-:Y:S01]  /*0710*/  HFMA2 R49, -RZ, RZ, 0, 2.384185791015625e-07 ;  /* 0x00000004ff317431 */ /* 0x000fe200000001ff */
[----:B------:R-:W-:Y:S01]  /*0720*/  UMOV UR8, UR11 ;  /* 0x0000000b00087c82 */ /* 0x000fe20008000000 */
[----:B------:R-:W-:Y:S01]  /*0730*/  HFMA2 R45, -RZ, RZ, 0, 2.384185791015625e-07 ;  /* 0x00000004ff2d7431 */ /* 0x000fe200000001ff */
[----:B------:R-:W2:Y:S01]  /*0740*/  S2R R142, SR_TID.X ;  /* 0x00000000008e7919 */ /* 0x000ea20000002100 */
[----:B------:R-:W3:Y:S01]  /*0750*/  LDCU UR5, c[0x0][0x384] ;  /* 0x00007080ff0577ac */ /* 0x000ee20008000800 */
[----:B------:R-:W-:Y:S02]  /*0760*/  MOV R41, 0x4 ;  /* 0x0000000400297802 */ /* 0x000fe40000000f00 */
[----:B------:R-:W-:-:S06]  /*0770*/  IMAD.WIDE.U32 R44, R154, R45, UR8 ;  /* 0x000000089a2c7e25 */ /* 0x000fcc000f8e002d */
[----:B0-----:R-:W4:Y:S01]  /*0780*/  LDG.E.128 R44, desc[UR14][R44.64] ;  /* 0x0000000e2c2c7981 */ /* 0x001f22000c1e1d00 */
[----:B-1----:R-:W-:-:S05]  /*0790*/  LEA R48, R165, R154, 0x5 ;  /* 0x0000009aa5307211 */ /* 0x002fca00078e28ff */
[----:B------:R-:W-:-:S06]  /*07a0*/  IMAD.WIDE.U32 R48, R48, R49, UR8 ;  /* 0x0000000830307e25 */ /* 0x000fcc000f8e0031 */
[----:B------:R-:W5:Y:S01]  /*07b0*/  LDG.E.128 R48, desc[UR14][R48.64] ;  /* 0x0000000e30307981 */ /* 0x000f62000c1e1d00 */
[----:B------:R-:W0:Y:S01]  /*07c0*/  S2UR UR12, SR_CgaCtaId ;  /* 0x00000000000c79c3 */ /* 0x000e220000008800 */
[----:B--2---:R-:W-:Y:S01]  /*07d0*/  SHF.L.U32 R53, R142, 0xb, RZ ;  /* 0x0000000b8e357819 */ /* 0x004fe200000006ff */
[----:B------:R-:W-:-:S03]  /*07e0*/  UMOV UR11, 0x400 ;  /* 0x00000400000b7882 */ /* 0x000fc60000000000 */
[----:B------:R-:W-:Y:S01]  /*07f0*/  LOP3.LUT R53, R53, R142, RZ, 0xfc, !PT ;  /* 0x0000008e35357212 */ /* 0x000fe200078efcff */
[----:B------:R-:W-:Y:S01]  /*0800*/  HFMA2 R57, -RZ, RZ, 0, 2.384185791015625e-07 ;  /* 0x00000004ff397431 */ /* 0x000fe200000001ff */
[----:B---3--:R-:W-:Y:S01]  /*0810*/  MOV R55, UR5 ;  /* 0x0000000500377c02 */ /* 0x008fe20008000f00 */
[----:B------:R-:W-:Y:S01]  /*0820*/  HFMA2 R61, -RZ, RZ, 0, 2.384185791015625e-07 ;  /* 0x00000004ff3d7431 */ /* 0x000fe200000001ff */
[----:B------:R-:W-:Y:S02]  /*0830*/  LOP3.LUT R156, R53, 0x187c, RZ, 0xc0, !PT ;  /* 0x0000187c359c7812 */ /* 0x000fe400078ec0ff */
[----:B------:R-:W-:Y:S01]  /*0840*/  MOV R53, UR5 ;  /* 0x0000000500357c02 */ /* 0x000fe20008000f00 */
[----:B------:R-:W-:Y:S01]  /*0850*/  IMAD.WIDE.U32 R40, R152, R41, UR8 ;  /* 0x0000000898287e25 */ /* 0x000fe2000f8e0029 */
[----:B------:R-:W-:Y:S01]  /*0860*/  LEA R52, R165, R152, 0x5 ;  /* 0x00000098a5347211 */ /* 0x000fe200078e28ff */
[----:B0-----:R-:W-:Y:S01]  /*0870*/  ULEA UR13, UR12, UR11, 0x18 ;  /* 0x0000000b0c0d7291 */ /* 0x001fe2000f8ec0ff */
[----:B------:R-:W-:-:S03]  /*0880*/  MOV R59, 0x4 ;  /* 0x00000004003b7802 */ /* 0x000fc60000000f00 */
[----:B------:R-:W2:Y:S01]  /*0890*/  LDG.E.128 R40, desc[UR14][R40.64] ;  /* 0x0000000e28287981 */ /* 0x000ea2000c1e1d00 */
[----:B------:R-:W-:-:S05]  /*08a0*/  LEA R60, R53, R148, 0x2 ;  /* 0x00000094353c7211 */ /* 0x000fca00078e10ff */
[----:B------:R-:W-:-:S06]  /*08b0*/  IMAD.WIDE.U32 R60, R60, R61, UR6 ;  /* 0x000000063c3c7e25 */ /* 0x000fcc000f8e003d */
[----:B------:R-:W3:Y:S04]  /*08c0*/  LDG.E.128 R60, desc[UR14][R60.64] ;  /* 0x0000000e3c3c7981 */ /* 0x000ee8000c1e1d00 */
[----:B----4-:R-:W-:Y:S04]  /*08d0*/  STS [R156+UR13], R44 ;  /* 0x0000002c9c007988 */ /* 0x010fe8000800080d */
[----:B------:R0:W-:Y:S04]  /*08e0*/  STS [R156+UR13+0x200], R45 ;  /* 0x0002002d9c007988 */ /* 0x0001e8000800080d */
[----:B-----5:R1:W-:Y:S04]  /*08f0*/  STS [R156+UR13+0x80], R48 ;  /* 0x000080309c007988 */ /* 0x0203e8000800080d */
[----:B------:R4:W-:Y:S01]  /*0900*/  STS [R156+UR13+0x680], R51 ;  /* 0x000680339c007988 */ /* 0x0009e2000800080d */
[----:B0-----:R-:W-:Y:S01]  /*0910*/  IMAD.WIDE.U32 R44, R52, R57, UR8 ;  /* 0x00000008342c7e25 */ /* 0x001fe2000f8e0039 */
[----:B-1----:R-:W-:-:S02]  /*0920*/  LEA R48, R55, R150, 0x2 ;  /* 0x0000009637307211 */ /* 0x002fc400078e10ff */
[----:B----4-:R-:W-:Y:S01]  /*0930*/  MOV R51, 0x4 ;  /* 0x0000000400337802 */ /* 0x010fe20000000f00 */
[----:B------:R0:W-:Y:S01]  /*0940*/  STS [R156+UR13+0x280], R49 ;  /* 0x000280319c007988 */ /* 0x0001e2000800080d */
[----:B------:R-:W-:-:S04]  /*0950*/  IMAD.WIDE.U32 R52, R150, R57, UR6 ;  /* 0x0000000696347e25 */ /* 0x000fc8000f8e0039 */
[----:B------:R-:W-:Y:S01]  /*0960*/  IMAD.WIDE.U32 R56, R148, R51, UR6 ;  /* 0x0000000694387e25 */ /* 0x000fe2000f8e0033 */
[----:B------:R-:W-:Y:S03]  /*0970*/  STS [R156+UR13+0x400], R46 ;  /* 0x0004002e9c007988 */ /* 0x000fe6000800080d */
[----:B0-----:R-:W-:Y:S01]  /*0980*/  IMAD.WIDE.U32 R48, R48, R59, UR6 ;  /* 0x0000000630307e25 */ /* 0x001fe2000f8e003b */
[----:B------:R0:W-:Y:S04]  /*0990*/  STS [R156+UR13+0x600], R47 ;  /* 0x0006002f9c007988 */ /* 0x0001e8000800080d */
[----:B------:R1:W-:Y:S04]  /*09a0*/  STS [R156+UR13+0x480], R50 ;  /* 0x000480329c007988 */ /* 0x0003e8000800080d */
[----:B------:R-:W4:Y:S04]  /*09b0*/  LDG.E.128 R52, desc[UR14][R52.64] ;  /* 0x0000000e34347981 */ /* 0x000f28000c1e1d00 */
[----:B0-----:R-:W5:Y:S04]  /*09c0*/  LDG.E.128 R44, desc[UR14][R44.64] ;  /* 0x0000000e2c2c7981 */ /* 0x001f68000c1e1d00 */
[----:B-1----:R-:W3:Y:S04]  /*09d0*/  LDG.E.128 R48, desc[UR14][R48.64] ;  /* 0x0000000e30307981 */ /* 0x002ee8000c1e1d00 */
[----:B------:R-:W4:Y:S01]  /*09e0*/  LDG.E.128 R56, desc[UR14][R56.64] ;  /* 0x0000000e38387981 */ /* 0x000f22000c1e1d00 */
[----:B------:R-:W-:-:S04]  /*09f0*/  UIADD3 UR11, UPT, UPT, UR11, 0x2000, URZ ;  /* 0x000020000b0b7890 */ /* 0x000fc8000fffe0ff */
[----:B------:R-:W-:Y:S01]  /*0a00*/  ULEA UR11, UR12, UR11, 0x18 ;  /* 0x0000000b0c0b7291 */ /* 0x000fe2000f8ec0ff */
[----:B--2---:R0:W-:Y:S04]  /*0a10*/  STS [R156+UR13+0x100], R40 ;  /* 0x000100289c007988 */ /* 0x0041e8000800080d */
[----:B------:R1:W-:Y:S01]  /*0a20*/  STS [R156+UR13+0x300], R41 ;  /* 0x000300299c007988 */ /* 0x0003e2000800080d */
[----:B0-----:R-:W-:-:S03]  /*0a30*/  LEA R40, R142, UR11, 0x4 ;  /* 0x0000000b8e287c11 */ /* 0x001fc6000f8e20ff */
[----:B------:R1:W-:Y:S04]  /*0a40*/  STS [R156+UR13+0x500], R42 ;  /* 0x0005002a9c007988 */ /* 0x0003e8000800080d */
[----:B------:R1:W-:Y:S01]  /*0a50*/  STS [R156+UR13+0x700], R43 ;  /* 0x0007002b9c007988 */ /* 0x0003e2000800080d */
[----:B------:R-:W-:Y:S01]  /*0a60*/  UIADD3 UR4, UPT, UPT, UR4, 0x10, URZ ;  /* 0x0000001004047890 */ /* 0x000fe2000fffe0ff */
[----:B------:R-:W-:-:S05]  /*0a70*/  UMOV UR11, 0x80 ;  /* 0x00000080000b7882 */ /* 0x000fca0000000000 */
[----:B------:R-:W-:Y:S01]  /*0a80*/  ISETP.LE.U32.AND P0, PT, R165, UR4, PT ;  /* 0x00000004a5007c0c */ /* 0x000fe2000bf03070 */
[----:B-----5:R1:W-:Y:S04]  /*0a90*/  STS [R156+UR13+0x180], R44 ;  /* 0x0001802c9c007988 */ /* 0x0203e8000800080d */
[----:B------:R1:W-:Y:S04]  /*0aa0*/  STS [R156+UR13+0x380], R45 ;  /* 0x0003802d9c007988 */ /* 0x0003e8000800080d */
[----:B------:R1:W-:Y:S04]  /*0ab0*/  STS [R156+UR13+0x580], R46 ;  /* 0x0005802e9c007988 */ /* 0x0003e8000800080d */
[----:B------:R1:W-:Y:S04]  /*0ac0*/  STS [R156+UR13+0x780], R47 ;  /* 0x0007802f9c007988 */ /* 0x0003e8000800080d */
[----:B---3--:R1:W-:Y:S04]  /*0ad0*/  STS.128 [R40+0x800], R48 ;  /* 0x0008003028007388 */ /* 0x0083e80000000c00 */
[----:B----4-:R1:W-:Y:S04]  /*0ae0*/  STS.128 [R40], R52 ;  /* 0x0000003428007388 */ /* 0x0103e80000000c00 */
[----:B------:R1:W-:Y:S04]  /*0af0*/  STS.128 [R40+0x1000], R56 ;  /* 0x0010003828007388 */ /* 0x0003e80000000c00 */
[----:B------:R1:W-:Y:S01]  /*0b00*/  STS.128 [R40+0x1800], R60 ;  /* 0x0018003c28007388 */ /* 0x0003e20000000c00 */
[----:B------:R-:W-:Y:S06]  /*0b10*/  BAR.SYNC.DEFER_BLOCKING 0x0 ;  /* 0x0000000000007b1d */ /* 0x000fec0000010000 */
.L_x_1:
[----:B-1----:R-:W-:Y:S04]  /*0b20*/  LDS.128 R40, [R146+UR11+-0x80] ;  /* 0xffff800b92287984 */ /* 0x002fe80008000c00 */
[----:B------:R-:W0:Y:S04]  /*0b30*/  LDS.128 R52, [R144+UR11+-0x80] ;  /* 0xffff800b90347984 */ /* 0x000e280008000c00 */
[----:B------:R-:W1:Y:S04]  /*0b40*/  LDS.128 R44, [R146+UR11+-0x70] ;  /* 0xffff900b922c7984 */ /* 0x000e680008000c00 */
[----:B------:R-:W2:Y:S04]  /*0b50*/  LDS.128 R48, [R144+UR11+-0x40] ;  /* 0xffffc00b90307984 */ /* 0x000ea80008000c00 */
[----:B------:R-:W3:Y:S01]  /*0b60*/  LDS.128 R56, [R144+UR11+0x40] ;  /* 0x0000400b90387984 */ /* 0x000ee20008000c00 */
[----:B0-----:R-:W-:Y:S01]  /*0b70*/  FFMA R157, R40, R52, R157 ;  /* 0x00000034289d7223 */ /* 0x001fe2000000009d */
[C---:B------:R-:W-:Y:S01]  /*0b80*/  FFMA R155, R52.reuse, R41, R155 ;  /* 0x00000029349b7223 */ /* 0x040fe2000000009b */
[C---:B------:R-:W-:Y:S01]  /*0b90*/  FFMA R147, R52.reuse, R42, R147 ;  /* 0x0000002a34937223 */ /* 0x040fe20000000093 */
[----:B------:R-:W-:Y:S01]  /*0ba0*/  FFMA R128, R52, R43, R128 ;  /* 0x0000002b34807223 */ /* 0x000fe20000000080 */
[----:B-1----:R-:W-:Y:S01]  /*0bb0*/  FFMA R139, R44, R52, R139 ;  /* 0x000000342c8b7223 */ /* 0x002fe2000000008b */
[C---:B------:R-:W-:Y:S01]  /*0bc0*/  FFMA R120, R52.reuse, R45, R120 ;  /* 0x0000002d34787223 */ /* 0x040fe20000000078 */
[C---:B------:R-:W-:Y:S01]  /*0bd0*/  FFMA R131, R52.reuse, R46, R131 ;  /* 0x0000002e34837223 */ /* 0x040fe20000000083 */
[----:B------:R-:W-:Y:S01]  /*0be0*/  FFMA R112, R52, R47, R112 ;  /* 0x0000002f34707223 */ /* 0x000fe20000000070 */
[-C--:B------:R-:W-:Y:S01]  /*0bf0*/  FFMA R159, R40, R53.reuse, R159 ;  /* 0x00000035289f7223 */ /* 0x080fe2000000009f */
[-C--:B------:R-:W-:Y:S01]  /*0c00*/  FFMA R136, R41, R53.reuse, R136 ;  /* 0x0000003529887223 */ /* 0x080fe20000000088 */
[-C--:B------:R-:W-:Y:S01]  /*0c10*/  FFMA R149, R42, R53.reuse, R149 ;  /* 0x000000352a957223 */ /* 0x080fe20000000095 */
[-C--:B------:R-:W-:Y:S01]  /*0c20*/  FFMA R130, R43, R53.reuse, R130 ;  /* 0x000000352b827223 */ /* 0x080fe20000000082 */
[-C--:B------:R-:W-:Y:S01]  /*0c30*/  FFMA R141, R44, R53.reuse, R141 ;  /* 0x000000352c8d7223 */ /* 0x080fe2000000008d */
[-C--:B------:R-:W-:Y:S01]  /*0c40*/  FFMA R122, R45, R53.reuse, R122 ;  /* 0x000000352d7a7223 */ /* 0x080fe2000000007a */
[-C--:B------:R-:W-:Y:S01]  /*0c50*/  FFMA R133, R46, R53.reuse, R133 ;  /* 0x000000352e857223 */ /* 0x080fe20000000085 */
        /* <DEDUP_REMOVED lines=17> */
[----:B--2---:R-:W-:Y:S01]  /*0d70*/  FFMA R123, R40, R48, R123 ;  /* 0x00000030287b7223 */ /* 0x004fe2000000007b */
[----:B------:R-:W0:Y:S01]  /*0d80*/  LDS.128 R52, [R144+UR11] ;  /* 0x0000000b90347984 */ /* 0x000e220008000c00 */
[----:B------:R-:W-:Y:S01]  /*0d90*/  UIADD3 UR11, UPT, UPT, UR11, 0x200, URZ ;  /* 0x000002000b0b7890 */ /* 0x000fe2000fffe0ff */
[C---:B------:R-:W-:Y:S01]  /*0da0*/  FFMA R121, R48.reuse, R41, R121 ;  /* 0x0000002930797223 */ /* 0x040fe20000000079 */
[C---:B------:R-:W-:Y:S01]  /*0db0*/  FFMA R113, R48.reuse, R42, R113 ;  /* 0x0000002a30717223 */ /* 0x040fe20000000071 */
[----:B------:R-:W-:Y:S01]  /*0dc0*/  FFMA R98, R48, R43, R98 ;  /* 0x0000002b30627223 */ /* 0x000fe20000000062 */
[----:B------:R-:W-:Y:S01]  /*0dd0*/  UISETP.NE.AND UP0, UPT, UR11, 0x2080, UPT ;  /* 0x000020800b00788c */ /* 0x000fe2000bf05270 */
[----:B------:R-:W-:Y:S01]  /*0de0*/  FFMA R105, R44, R48, R105 ;  /* 0x000000302c697223 */ /* 0x000fe20000000069 */
        /* <DEDUP_REMOVED lines=27> */
[C---:B---3--:R-:W-:Y:S01]  /*0fa0*/  FFMA R37, R40.reuse, R56, R37 ;  /* 0x0000003828257223 */ /* 0x048fe20000000025 */
[C---:B------:R-:W-:Y:S01]  /*0fb0*/  FFMA R24, R40.reuse, R57, R24 ;  /* 0x0000003928187223 */ /* 0x040fe20000000018 */
[C---:B------:R-:W-:Y:S01]  /*0fc0*/  FFMA R35, R40.reuse, R58, R35 ;  /* 0x0000003a28237223 */ /* 0x040fe20000000023 */
[----:B------:R-:W-:Y:S01]  /*0fd0*/  FFMA R22, R40, R59, R22 ;  /* 0x0000003b28167223 */ /* 0x000fe20000000016 */
[----:B------:R-:W-:Y:S01]  /*0fe0*/  FFMA R33, R56, R41, R33 ;  /* 0x0000002938217223 */ /* 0x000fe20000000021 */
[C---:B------:R-:W-:Y:S01]  /*0ff0*/  FFMA R20, R41.reuse, R57, R20 ;  /* 0x0000003929147223 */ /* 0x040fe20000000014 */
[----:B0-----:R-:W-:Y:S01]  /*1000*/  FFMA R89, R40, R52, R89 ;  /* 0x0000003428597223 */ /* 0x001fe20000000059 */
[C---:B------:R-:W-:Y:S01]  /*1010*/  FFMA R87, R52.reuse, R41, R87 ;  /* 0x0000002934577223 */ /* 0x040fe20000000057 */
[C---:B------:R-:W-:Y:S01]  /*1020*/  FFMA R79, R52.reuse, R42, R79 ;  /* 0x0000002a344f7223 */ /* 0x040fe2000000004f */
[----:B------:R-:W-:Y:S01]  /*1030*/  FFMA R68, R52, R43, R68 ;  /* 0x0000002b34447223 */ /* 0x000fe20000000044 */
        /* <DEDUP_REMOVED lines=28> */
[C---:B------:R-:W-:Y:S01]  /*1200*/  FFMA R31, R41.reuse, R58, R31 ;  /* 0x0000003a291f7223 */ /* 0x040fe2000000001f */
[----:B------:R-:W-:Y:S01]  /*1210*/  FFMA R18, R41, R59, R18 ;  /* 0x0000003b29127223 */ /* 0x000fe20000000012 */
[----:B------:R-:W-:Y:S01]  /*1220*/  FFMA R29, R56, R42, R29 ;  /* 0x0000002a381d7223 */ /* 0x000fe2000000001d */
[C---:B------:R-:W-:Y:S01]  /*1230*/  FFMA R27, R42.reuse, R57, R27 ;  /* 0x000000392a1b7223 */ /* 0x040fe2000000001b */
[CC--:B------:R-:W-:Y:S01]  /*1240*/  FFMA R25, R42.reuse, R58.reuse, R25 ;  /* 0x0000003a2a197223 */ /* 0x0c0fe20000000019 */
[----:B------:R-:W-:Y:S01]  /*1250*/  FFMA R16, R42, R59, R16 ;  /* 0x0000003b2a107223 */ /* 0x000fe20000000010 */
[----:B------:R-:W-:Y:S01]  /*1260*/  FFMA R23, R56, R43, R23 ;  /* 0x0000002b38177223 */ /* 0x000fe20000000017 */
[C---:B------:R-:W-:Y:S01]  /*1270*/  FFMA R14, R43.reuse, R57, R14 ;  /* 0x000000392b0e7223 */ /* 0x040fe2000000000e */
[C---:B------:R-:W-:Y:S01]  /*1280*/  FFMA R21, R43.reuse, R58, R21 ;  /* 0x0000003a2b157223 */ /* 0x040fe20000000015 */
[----:B------:R-:W-:Y:S01]  /*1290*/  FFMA R12, R43, R59, R12 ;  /* 0x0000003b2b0c7223 */ /* 0x000fe2000000000c */
[C---:B------:R-:W-:Y:S01]  /*12a0*/  FFMA R19, R44.reuse, R56, R19 ;  /* 0x000000382c137223 */ /* 0x040fe20000000013 */
[C---:B------:R-:W-:Y:S01]  /*12b0*/  FFMA R10, R44.reuse, R57, R10 ;  /* 0x000000392c0a7223 */ /* 0x040fe2000000000a */
[CC--:B------:R-:W-:Y:S01]  /*12c0*/  FFMA R17, R44.reuse, R58.reuse, R17 ;  /* 0x0000003a2c117223 */ /* 0x0c0fe20000000011 */
[----:B------:R-:W-:Y:S01]  /*12d0*/  FFMA R8, R44, R59, R8 ;  /* 0x0000003b2c087223 */ /* 0x000fe20000000008 */
[C---:B------:R-:W-:Y:S01]  /*12e0*/  FFMA R15, R56.reuse, R45, R15 ;  /* 0x0000002d380f7223 */ /* 0x040fe2000000000f */
[C---:B------:R-:W-:Y:S01]  /*12f0*/  FFMA R6, R45.reuse, R57, R6 ;  /* 0x000000392d067223 */ /* 0x040fe20000000006 */
        /* <DEDUP_REMOVED lines=10> */
[----:B------:R-:W-:Y:S06]  /*13a0*/  BRA.U UP0, `(.L_x_1) ;  /* 0xfffffff500dc7547 */ /* 0x000fec000b83ffff */
[----:B------:R-:W-:Y:S01]  /*13b0*/  UIADD3 UR11, UP0, UPT, UR8, 0x40, URZ ;  /* 0x00000040080b7890 */ /* 0x000fe2000ff1e0ff */
[----:B------:R-:W-:Y:S01]  /*13c0*/  BAR.SYNC.DEFER_BLOCKING 0x0 ;  /* 0x0000000000007b1d */ /* 0x000fe20000010000 */
[----:B------:R-:W-:Y:S02]  /*13d0*/  USHF.L.U32 UR5, UR5, 0x4, URZ ;  /* 0x0000000405057899 */ /* 0x000fe400080006ff */
[----:B------:R-:W-:Y:S02]  /*13e0*/  UIADD3.X UR9, UPT, UPT, URZ, UR9, URZ, UP0, !UPT ;  /* 0x00000009ff097290 */ /* 0x000fe400087fe4ff */
[----:B------:R-:W-:Y:S01]  /*13f0*/  UIMAD.WIDE UR6, UR5, 0x4, UR6 ;  /* 0x00000004050678a5 */ /* 0x000fe2000f8e0206 */
[----:B------:R-:W-:Y:S11]  /*1400*/  @!P0 BRA `(.L_x_2) ;  /* 0xfffffff000bc8947 */ /* 0x000ff6000383ffff */
.L_x_0:
[----:B------:R-:W1:Y:S01]  /*1410*/  S2R R42, SR_CTAID.Y ;  /* 0x00000000002a7919 */ /* 0x000e620000002600 */
[----:B------:R-:W2:Y:S01]  /*1420*/  LDCU UR8, c[0x0][0x384] ;  /* 0x00007080ff0877ac */ /* 0x000ea20008000800 */
[C---:B------:R-:W-:Y:S02]  /*1430*/  SHF.L.U32 R40, R142.reuse, 0x1, RZ ;  /* 0x000000018e287819 */ /* 0x040fe400000006ff */
[----:B------:R-:W-:Y:S01]  /*1440*/  SHF.R.U32.HI R43, RZ, 0x2, R142 ;  /* 0x00000002ff2b7819 */ /* 0x000fe2000001168e */
[----:B------:R-:W3:Y:S01]  /*1450*/  LDCU.64 UR4, c[0x0][0x3a8] ;  /* 0x00007500ff0477ac */ /* 0x000ee20008000a00 */
[----:B------:R-:W-:Y:S02]  /*1460*/  LOP3.LUT R41, R142, 0x40, RZ, 0xc0, !PT ;  /* 0x000000408e297812 */ /* 0x000fe400078ec0ff */
[----:B------:R-:W-:Y:S01]  /*1470*/  LOP3.LUT R40, R40, 0x40, RZ, 0xc0, !PT ;  /* 0x0000004028287812 */ /* 0x000fe200078ec0ff */
[----:B------:R-:W4:Y:S01]  /*1480*/  LDCU UR6, c[0x0][0x38c] ;  /* 0x00007180ff0677ac */ /* 0x000f220008000800 */
[----:B------:R-:W-:-:S02]  /*1490*/  LOP3.LUT R43, R43, 0x7, RZ, 0xc0, !PT ;  /* 0x000000072b2b7812 */ /* 0x000fc400078ec0ff */
[----:B------:R-:W-:Y:S01]  /*14a0*/  SHF.L.U32 R142, R142, 0x2, RZ ;  /* 0x000000028e8e7819 */ /* 0x000fe200000006ff */
[----:B------:R-:W5:Y:S01]  /*14b0*/  LDCU UR7, c[0x0][0x3a0] ;  /* 0x00007400ff0777ac */ /* 0x000f620008000800 */
[----:B------:R-:W-:Y:S01]  /*14c0*/  IADD3 R40, PT, PT, R40, UR10, RZ ;  /* 0x0000000a28287c10 */ /* 0x000fe2000fffe0ff */
[----:B--2---:R-:W-:Y:S01]  /*14d0*/  IMAD R43, R43, UR8, RZ ;  /* 0x000000082b2b7c24 */ /* 0x004fe2000f8e02ff */
[----:B-1----:R-:W-:Y:S02]  /*14e0*/  LEA R41, R42, R41, 0x7 ;  /* 0x000000292a297211 */ /* 0x002fe400078e38ff */
[----:B------:R-:W-:-:S03]  /*14f0*/  LOP3.LUT R42, R142, 0xc, RZ, 0xc0, !PT ;  /* 0x0000000c8e2a7812 */ /* 0x000fc600078ec0ff */
[----:B------:R-:W-:Y:S01]  /*1500*/  IMAD R60, R41, UR8, R40 ;  /* 0x00000008293c7c24 */ /* 0x000fe2000f8e0228 */
[----:B------:R-:W-:-:S04]  /*1510*/  LEA R45, R43, R42, 0x3 ;  /* 0x0000002a2b2d7211 */ /* 0x000fc800078e18ff */
[----:B------:R-:W-:-:S04]  /*1520*/  IADD3 R40, P0, PT, R60, R45, RZ ;  /* 0x0000002d3c287210 */ /* 0x000fc80007f1e0ff */
[----:B------:R-:W-:Y:S02]  /*1530*/  IADD3.X R41, PT, PT, RZ, RZ, RZ, P0, !PT ;  /* 0x000000ffff297210 */ /* 0x000fe400007fe4ff */
[----:B---3--:R-:W-:-:S04]  /*1540*/  LEA R50, P0, R40, UR4, 0x2 ;  /* 0x0000000428327c11 */ /* 0x008fc8000f8010ff */
[----:B------:R-:W-:-:S05]  /*1550*/  LEA.HI.X R51, R40, UR5, R41, 0x2, P0 ;  /* 0x0000000528337c11 */ /* 0x000fca00080f1429 */
[----:B0-----:R-:W5:Y:S01]  /*1560*/  LDG.E.128 R40, desc[UR14][R50.64] ;  /* 0x0000000e32287981 */ /* 0x001f62000c1e1d00 */
[----:B------:R-:W-:Y:S01]  /*1570*/  IADD3 R53, PT, PT, R45, UR8, RZ ;  /* 0x000000082d357c10 */ /* 0x000fe2000fffe0ff */
[----:B----4-:R-:W-:Y:S01]  /*1580*/  FMUL R157, R157, UR6 ;  /* 0x000000069d9d7c20 */ /* 0x010fe20008400000 */
[----:B------:R-:W-:Y:S01]  /*1590*/  FMUL R161, R161, UR6 ;  /* 0x00000006a1a17c20 */ /* 0x000fe20008400000 */
[----:B------:R-:W-:Y:S01]  /*15a0*/  FMUL R46, R163, UR6 ;  /* 0x00000006a32e7c20 */ /* 0x000fe20008400000 */
[----:B------:R-:W-:-:S04]  /*15b0*/  IADD3 R44, P0, PT, R60, R53, RZ ;  /* 0x000000353c2c7210 */ /* 0x000fc80007f1e0ff */
[----:B------:R-:W-:Y:S02]  /*15c0*/  IADD3.X R45, PT, PT, RZ, RZ, RZ, P0, !PT ;  /* 0x000000ffff2d7210 */ /* 0x000fe400007fe4ff */
[----:B------:R-:W-:-:S04]  /*15d0*/  LEA R48, P0, R44, UR4, 0x2 ;  /* 0x000000042c307c11 */ /* 0x000fc8000f8010ff */
[----:B------:R-:W-:Y:S01]  /*15e0*/  LEA.HI.X R49, R44, UR5, R45, 0x2, P0 ;  /* 0x000000052c317c11 */ /* 0x000fe200080f142d */
[----:B------:R-:W-:Y:S01]  /*15f0*/  FMUL R44, R159, UR6 ;  /* 0x000000069f2c7c20 */ /* 0x000fe20008400000 */
[----:B-----5:R-:W-:-:S03]  /*1600*/  FFMA R40, R40, UR7, R157 ;  /* 0x0000000728287c23 */ /* 0x020fc6000800009d */
[----:B------:R-:W-:Y:S01]  /*1610*/  FFMA R41, R41, UR7, R44 ;  /* 0x0000000729297c23 */ /* 0x000fe2000800002c */
[----:B------:R-:W-:Y:S01]  /*1620*/  FFMA R42, R42, UR7, R161 ;  /* 0x000000072a2a7c23 */ /* 0x000fe200080000a1 */
[----:B------:R-:W-:-:S05]  /*1630*/  FFMA R43, R43, UR7, R46 ;  /* 0x000000072b2b7c23 */ /* 0x000fca000800002e */
[----:B------:R0:W-:Y:S04]  /*1640*/  STG.E.128 desc[UR14][R50.64], R40 ;  /* 0x0000002832007986 */ /* 0x0001e8000c101d0e */
[----:B------:R-:W2:Y:S01]  /*1650*/  LDG.E.128 R44, desc[UR14][R48.64] ;  /* 0x0000000e302c7981 */ /* 0x000ea2000c1e1d00 */
[----:B------:R-:W-:Y:S01]  /*1660*/  IADD3 R57, PT, PT, R53, UR8, RZ ;  /* 0x0000000835397c10 */ /* 0x000fe2000fffe0ff */
[----:B------:R-:W-:Y:S01]  /*1670*/  FMUL R155, R155, UR6 ;  /* 0x000000069b9b7c20 */ /* 0x000fe20008400000 */
[----:B------:R-:W-:Y:S01]  /*1680*/  FMUL R136, R136, UR6 ;  /* 0x0000000688887c20 */ /* 0x000fe20008400000 */
[----:B------:R-:W-:Y:S01]  /*1690*/  FMUL R55, R138, UR6 ;  /* 0x000000068a377c20 */ /* 0x000fe20008400000 */
[----:B------:R-:W-:Y:S01]  /*16a0*/  IADD3 R53, P0, PT, R60, R57, RZ ;  /* 0x000000393c357210 */ /* 0x000fe20007f1e0ff */
[----:B------:R-:W-:-:S03]  /*16b0*/  FMUL R140, R140, UR6 ;  /* 0x000000068c8c7c20 */ /* 0x000fc60008400000 */
[----:B------:R-:W-:Y:S02]  /*16c0*/  IADD3.X R54, PT, PT, RZ, RZ, RZ, P0, !PT ;  /* 0x000000ffff367210 */ /* 0x000fe400007fe4ff */
[----:B------:R-:W-:-:S04]  /*16d0*/  LEA R52, P0, R53, UR4, 0x2 ;  /* 0x0000000435347c11 */ /* 0x000fc8000f8010ff */
[----:B------:R-:W-:Y:S01]  /*16e0*/  LEA.HI.X R53, R53, UR5, R54, 0x2, P0 ;  /* 0x0000000535357c11 */ /* 0x000fe200080f1436 */
[----:B--2---:R-:W-:Y:S01]  /*16f0*/  FFMA R44, R44, UR7, R155 ;  /* 0x000000072c2c7c23 */ /* 0x004fe2000800009b */
[----:B------:R-:W-:Y:S01]  /*1700*/  FFMA R45, R45, UR7, R136 ;  /* 0x000000072d2d7c23 */ /* 0x000fe20008000088 */
[----:B------:R-:W-:Y:S01]  /*1710*/  FFMA R46, R46, UR7, R55 ;  /* 0x000000072e2e7c23 */ /* 0x000fe20008000037 */
[----:B------:R-:W-:-:S05]  /*1720*/  FFMA R47, R47, UR7, R140 ;  /* 0x000000072f2f7c23 */ /* 0x000fca000800008c */
[----:B------:R1:W-:Y:S04]  /*1730*/  STG.E.128 desc[UR14][R48.64], R44 ;  /* 0x0000002c30007986 */ /* 0x0003e8000c101d0e */
[----:B0-----:R-:W2:Y:S01]  /*1740*/  LDG.E.128 R40, desc[UR14][R52.64] ;  /* 0x0000000e34287981 */ /* 0x001ea2000c1e1d00 */
[----:B------:R-:W-:Y:S01]  /*1750*/  IADD3 R57, PT, PT, R57, UR8, RZ ;  /* 0x0000000839397c10 */ /* 0x000fe2000fffe0ff */
[----:B------:R-:W-:Y:S01]  /*1760*/  FMUL R147, R147, UR6 ;  /* 0x0000000693937c20 */ /* 0x000fe20008400000 */
[----:B------:R-:W-:Y:S01]  /*1770*/  FMUL R151, R151, UR6 ;  /* 0x0000000697977c20 */ /* 0x000fe20008400000 */
[----:B------:R-:W-:Y:S01]  /*1780*/  FMUL R58, R153, UR6 ;  /* 0x00000006993a7c20 */ /* 0x000fe20008400000 */
[----:B------:R-:W-:-:S04]  /*1790*/  IADD3 R55, P0, PT, R60, R57, RZ ;  /* 0x000000393c377210 */ /* 0x000fc80007f1e0ff */
[----:B------:R-:W-:Y:S02]  /*17a0*/  IADD3.X R56, PT, PT, RZ, RZ, RZ, P0, !PT ;  /* 0x000000ffff387210 */ /* 0x000fe400007fe4ff */
[----:B------:R-:W-:-:S04]  /*17b0*/  LEA R54, P0, R55, UR4, 0x2 ;  /* 0x0000000437367c11 */ /* 0x000fc8000f8010ff */
[----:B------:R-:W-:Y:S01]  /*17c0*/  LEA.HI.X R55, R55, UR5, R56, 0x2, P0 ;  /* 0x0000000537377c11 */ /* 0x000fe200080f1438 */
[----:B------:R-:W-:Y:S01]  /*17d0*/  FMUL R56, R149, UR6 ;  /* 0x0000000695387c20 */ /* 0x000fe20008400000 */
[----:B--2---:R-:W-:-:S03]  /*17e0*/  FFMA R40, R40, UR7, R147 ;  /* 0x0000000728287c23 */ /* 0x004fc60008000093 */
[----:B------:R-:W-:Y:S01]  /*17f0*/  FFMA R41, R41, UR7, R56 ;  /* 0x0000000729297c23 */ /* 0x000fe20008000038 */
[----:B------:R-:W-:Y:S01]  /*1800*/  FFMA R42, R42, UR7, R151 ;  /* 0x000000072a2a7c23 */ /* 0x000fe20008000097 */
[----:B------:R-:W-:-:S05]  /*1810*/  FFMA R43, R43, UR7, R58 ;  /* 0x000000072b2b7c23 */ /* 0x000fca000800003a */
[----:B------:R0:W-:Y:S04]  /*1820*/  STG.E.128 desc[UR14][R52.64], R40 ;  /* 0x0000002834007986 */ /* 0x0001e8000c101d0e */
[----:B-1----:R-:W2:Y:S01]  /*1830*/  LDG.E.128 R44, desc[UR14][R54.64] ;  /* 0x0000000e362c7981 */ /* 0x002ea2000c1e1d00 */
        /* <DEDUP_REMOVED lines=60> */
[----:B------:R-:W-:Y:S01]  /*1c00*/  FMUL R131, R112, UR6 ;  /* 0x0000000670837c20 */ /* 0x000fe20008400000 */
[----:B------:R-:W-:Y:S01]  /*1c10*/  FMUL R114, R114, UR6 ;  /* 0x0000000672727c20 */ /* 0x000fe20008400000 */
[----:B------:R-:W-:Y:S01]  /*1c20*/  FMUL R133, R116, UR6 ;  /* 0x0000000674857c20 */ /* 0x000fe20008400000 */
[----:B------:R-:W-:Y:S01]  /*1c30*/  FMUL R118, R118, UR6 ;  /* 0x0000000676767c20 */ /* 0x000fe20008400000 */
[----:B--2---:R-:W-:Y:S01]  /*1c40*/  FFMA R44, R44, UR7, R131 ;  /* 0x000000072c2c7c23 */ /* 0x004fe20008000083 */
[----:B------:R-:W-:Y:S01]  /*1c50*/  FFMA R45, R45, UR7, R114 ;  /* 0x000000072d2d7c23 */ /* 0x000fe20008000072 */
[----:B------:R-:W-:Y:S01]  /*1c60*/  FFMA R46, R46, UR7, R133 ;  /* 0x000000072e2e7c23 */ /* 0x000fe20008000085 */
[----:B------:R-:W-:-:S05]  /*1c70*/  FFMA R47, R47, UR7, R118 ;  /* 0x000000072f2f7c23 */ /* 0x000fca0008000076 */
[----:B------:R1:W-:Y:S04]  /*1c80*/  STG.E.128 desc[UR14][R60.64], R44 ;  /* 0x0000002c3c007986 */ /* 0x0003e8000c101d0e */
[----:B0-----:R-:W2:Y:S01]  /*1c90*/  LDG.E.128 R40, desc[UR14][R50.64+0x40] ;  /* 0x0000400e32287981 */ /* 0x001ea2000c1e1d00 */
        /* <DEDUP_REMOVED lines=158> */
[----:B------:R-:W-:Y:S04]  /*2680*/  STG.E.128 desc[UR14][R60.64+0x80], R44 ;  /* 0x0000802c3c007986 */ /* 0x000fe8000c101d0e */
        /* <DEDUP_REMOVED lines=10> */
[----:B------:R-:W2:Y:S01]  /*2730*/  LDG.E.128 R36, desc[UR14][R48.64+0xc0] ;  /* 0x0000c00e30247981 */ /* 0x000ea2000c1e1d00 */
        /* <DEDUP_REMOVED lines=68> */
[----:B------:R-:W-:Y:S01]  /*2b80*/  STG.E.128 desc[UR14][R60.64+0xc0], R8 ;  /* 0x0000c0083c007986 */ /* 0x000fe2000c101d0e */
[----:B------:R-:W-:Y:S05]  /*2b90*/  EXIT ;  /* 0x000000000000794d */ /* 0x000fea0003800000 */
.L_x_3:
[----:B------:R-:W-:-:S00]  /*2ba0*/  BRA `(.L_x_3) ;  /* 0xfffffffc00fc7947 */ /* 0x000fc0000383ffff */
[----:B------:R-:W-:-:S00]  /*2bb0*/  NOP ;  /* 0x0000000000007918 */ /* 0x000fc00000000000 */
        /* <DEDUP_REMOVED lines=12> */
.L_x_7:


//--------------------- .text._Z6MatMulPfS_S_iii  --------------------------
	.section	.text._Z6MatMulPfS_S_iii,"ax",@progbits
	.align	128
        .global         _Z6MatMulPfS_S_iii
        .type           _Z6MatMulPfS_S_iii,@function
        .size           _Z6MatMulPfS_S_iii,(.L_x_8 - _Z6MatMulPfS_S_iii)
        .other          _Z6MatMulPfS_S_iii,@"STO_CUDA_ENTRY STV_DEFAULT"
_Z6MatMulPfS_S_iii:
.text._Z6MatMulPfS_S_iii:
[----:B------:R-:W-:Y:S01]  /*0000*/  LDC R1, c[0x0][0x37c] ;  /* 0x0000df00ff017b82 */ /* 0x000fe20000000800 */
[----:B------:R-:W0:Y:S01]  /*0010*/  S2R R19, SR_CTAID.Y ;  /* 0x0000000000137919 */ /* 0x000e220000002600 */
[----:B------:R-:W1:Y:S01]  /*0020*/  LDCU UR10, c[0x0][0x39c] ;  /* 0x00007380ff0a77ac */ /* 0x000e620008000800 */
[----:B------:R-:W-:Y:S01]  /*0030*/  HFMA2 R23, -RZ, RZ, 0, 0 ;  /* 0x00000000ff177431 */ /* 0x000fe200000001ff */
[----:B------:R-:W2:Y:S01]  /*0040*/  S2R R2, SR_CTAID.X ;  /* 0x0000000000027919 */ /* 0x000ea20000002500 */
[----:B------:R-:W3:Y:S01]  /*0050*/  LDCU UR13, c[0x0][0x3a0] ;  /* 0x00007400ff0d77ac */ /* 0x000ee20008000800 */
[----:B------:R-:W2:Y:S01]  /*0060*/  S2R R17, SR_TID.X ;  /* 0x0000000000117919 */ /* 0x000ea20000002100 */
[----:B------:R-:W4:Y:S01]  /*0070*/  LDCU.64 UR8, c[0x0][0x358] ;  /* 0x00006b00ff0877ac */ /* 0x000f220008000a00 */
[----:B------:R-:W0:Y:S01]  /*0080*/  S2R R16, SR_TID.Y ;  /* 0x0000000000107919 */ /* 0x000e220000002200 */
[----:B-1----:R-:W-:Y:S01]  /*0090*/  UISETP.GE.AND UP0, UPT, UR10, -0x1f, UPT ;  /* 0xffffffe10a00788c */ /* 0x002fe2000bf06270 */
[----:B--2---:R-:W-:-:S02]  /*00a0*/  LEA R18, R2, R17, 0x5 ;  /* 0x0000001102127211 */ /* 0x004fc400078e28ff */
[----:B0-----:R-:W-:-:S06]  /*00b0*/  LEA R19, R19, R16, 0x5 ;  /* 0x0000001013137211 */ /* 0x001fcc00078e28ff */
[----:B---34-:R-:W-:Y:S05]  /*00c0*/  BRA.U !UP0, `(.L_x_4) ;  /* 0x0000000508c47547 */ /* 0x018fea000b800000 */
[----:B------:R-:W0:Y:S01]  /*00d0*/  S2UR UR7, SR_CgaCtaId ;  /* 0x00000000000779c3 */ /* 0x000e220000008800 */
[----:B------:R-:W1:Y:S01]  /*00e0*/  LDCU UR11, c[0x0][0x3a0] ;  /* 0x00007400ff0b77ac */ /* 0x000e620008000800 */
[----:B------:R-:W-:Y:S01]  /*00f0*/  MOV R23, RZ ;  /* 0x000000ff00177202 */ /* 0x000fe20000000f00 */
[----:B------:R-:W-:Y:S01]  /*0100*/  IMAD R6, R19, UR10, R17 ;  /* 0x0000000a13067c24 */ /* 0x000fe2000f8e0211 */
[----:B------:R-:W-:Y:S01]  /*0110*/  UMOV UR5, 0x400 ;  /* 0x0000040000057882 */ /* 0x000fe20000000000 */
[----:B------:R-:W-:-:S03]  /*0120*/  USHF.R.S32.HI UR4, URZ, 0x1f, UR10 ;  /* 0x0000001fff047899 */ /* 0x000fc6000801140a */
[----:B------:R-:W2:Y:S01]  /*0130*/  LDC R0, c[0x0][0x3a0] ;  /* 0x0000e800ff007b82 */ /* 0x000ea20000000800 */
[----:B------:R-:W-:Y:S02]  /*0140*/  UIADD3 UR6, UPT, UPT, UR5, 0x1000, URZ ;  /* 0x0000100005067890 */ /* 0x000fe4000fffe0ff */
[----:B------:R-:W-:Y:S01]  /*0150*/  ULEA.HI UR4, UR4, UR10, URZ, 0x5 ;  /* 0x0000000a04047291 */ /* 0x000fe2000f8f28ff */
[----:B------:R-:W3:Y:S04]  /*0160*/  LDCU UR12, c[0x0][0x39c] ;  /* 0x00007380ff0c77ac */ /* 0x000ee80008000800 */
[----:B------:R-:W4:Y:S01]  /*0170*/  LDC.64 R20, c[0x0][0x380] ;  /* 0x0000e000ff147b82 */ /* 0x000f220000000a00 */
[----:B------:R-:W-:Y:S01]  /*0180*/  USHF.R.S32.HI UR4, URZ, 0x5, UR4 ;  /* 0x00000005ff047899 */ /* 0x000fe20008011404 */
[----:B-1----:R-:W-:-:S03]  /*0190*/  IMAD R7, R16, UR11, R17 ;  /* 0x0000000b10077c24 */ /* 0x002fc6000f8e0211 */
[----:B------:R-:W-:Y:S02]  /*01a0*/  UIADD3 UR4, UPT, UPT, -UR4, URZ, URZ ;  /* 0x000000ff04047290 */ /* 0x000fe4000fffe1ff */
[----:B0-----:R-:W-:Y:S01]  /*01b0*/  ULEA UR5, UR7, UR5, 0x18 ;  /* 0x0000000507057291 */ /* 0x001fe2000f8ec0ff */
[----:B------:R-:W-:Y:S01]  /*01c0*/  LEA R7, R2, R7, 0x5 ;  /* 0x0000000702077211 */ /* 0x000fe200078e28ff */
[----:B------:R-:W-:-:S04]  /*01d0*/  ULEA UR6, UR7, UR6, 0x18 ;  /* 0x0000000607067291 */ /* 0x000fc8000f8ec0ff */
[C---:B------:R-:W-:Y:S02]  /*01e0*/  LEA R5, R16.reuse, UR5, 0x7 ;  /* 0x0000000510057c11 */ /* 0x040fe4000f8e38ff */
[C---:B------:R-:W-:Y:S02]  /*01f0*/  LEA R3, R17.reuse, UR6, 0x2 ;  /* 0x0000000611037c11 */ /* 0x040fe4000f8e10ff */
[----:B------:R-:W-:Y:S02]  /*0200*/  LEA R4, R17, R5, 0x2 ;  /* 0x0000000511047211 */ /* 0x000fe400078e10ff */
[----:B---3--:R-:W-:-:S07]  /*0210*/  LEA R2, R16, R3, 0x7 ;  /* 0x0000000310027211 */ /* 0x008fce00078e38ff */
.L_x_5:
[----:B------:R-:W-:Y:S01]  /*0220*/  ISETP.GE.AND P1, PT, R16, UR12, PT ;  /* 0x0000000c10007c0c */ /* 0x000fe2000bf26270 */
[----:B------:R-:W-:Y:S01]  /*0230*/  HFMA2 R29, -RZ, RZ, 0, 0 ;  /* 0x00000000ff1d7431 */ /* 0x000fe200000001ff */
[----:B------:R-:W-:Y:S01]  /*0240*/  ISETP.GE.AND P0, PT, R17, UR12, PT ;  /* 0x0000000c11007c0c */ /* 0x000fe2000bf06270 */
[----:B----4-:R-:W-:Y:S01]  /*0250*/  IMAD.WIDE R8, R6, 0x4, R20 ;  /* 0x0000000406087825 */ /* 0x010fe200078e0214 */
[----:B------:R-:W-:-:S09]  /*0260*/  MOV R27, RZ ;  /* 0x000000ff001b7202 */ /* 0x000fd20000000f00 */
[----:B------:R-:W0:Y:S02]  /*0270*/  @!P1 LDC.64 R10, c[0x0][0x388] ;  /* 0x0000e200ff0a9b82 */ /* 0x000e240000000a00 */
[----:B------:R-:W3:Y:S01]  /*0280*/  @!P0 LDG.E R27, desc[UR8][R8.64] ;  /* 0x00000008081b8981 */ /* 0x000ee2000c1e1900 */
[----:B0-----:R-:W-:-:S05]  /*0290*/  @!P1 IMAD.WIDE R10, R7, 0x4, R10 ;  /* 0x00000004070a9825 */ /* 0x001fca00078e020a */
[----:B------:R-:W4:Y:S04]  /*02a0*/  @!P1 LDG.E R29, desc[UR8][R10.64] ;  /* 0x000000080a1d9981 */ /* 0x000f28000c1e1900 */
[----:B---3--:R-:W-:Y:S04]  /*02b0*/  STS [R4], R27 ;  /* 0x0000001b04007388 */ /* 0x008fe80000000800 */
[----:B----4-:R-:W-:Y:S01]  /*02c0*/  STS [R2], R29 ;  /* 0x0000001d02007388 */ /* 0x010fe20000000800 */
[----:B------:R-:W-:Y:S06]  /*02d0*/  BAR.SYNC.DEFER_BLOCKING 0x0 ;  /* 0x0000000000007b1d */ /* 0x000fec0000010000 */
[----:B------:R-:W-:Y:S04]  /*02e0*/  LDS R22, [R3] ;  /* 0x0000000003167984 */ /* 0x000fe80000000800 */
[----:B------:R-:W0:Y:S04]  /*02f0*/  LDS.128 R12, [R5] ;  /* 0x00000000050c7984 */ /* 0x000e280000000c00 */
[----:B------:R-:W1:Y:S04]  /*0300*/  LDS R26, [R3+0x80] ;  /* 0x00008000031a7984 */ /* 0x000e680000000800 */
[----:B------:R-:W3:Y:S04]  /*0310*/  LDS R25, [R3+0x100] ;  /* 0x0001000003197984 */ /* 0x000ee80000000800 */
[----:B------:R-:W4:Y:S04]  /*0320*/  LDS R24, [R3+0x180] ;  /* 0x0001800003187984 */ /* 0x000f280000000800 */
[----:B------:R-:W-:Y:S01]  /*0330*/  LDS.128 R8, [R5+0x10] ;  /* 0x0000100005087984 */ /* 0x000fe20000000c00 */
[----:B0-----:R-:W-:-:S03]  /*0340*/  FFMA R12, R12, R22, R23 ;  /* 0x000000160c0c7223 */ /* 0x001fc60000000017 */
[----:B------:R-:W0:Y:S01]  /*0350*/  LDS R23, [R3+0x200] ;  /* 0x0002000003177984 */ /* 0x000e220000000800 */
[----:B-1----:R-:W-:-:S03]  /*0360*/  FFMA R12, R26, R13, R12 ;  /* 0x0000000d1a0c7223 */ /* 0x002fc6000000000c */
[----:B------:R-:W1:Y:S01]  /*0370*/  LDS R22, [R3+0x280] ;  /* 0x0002800003167984 */ /* 0x000e620000000800 */
[----:B---3--:R-:W-:-:S03]  /*0380*/  FFMA R13, R25, R14, R12 ;  /* 0x0000000e190d7223 */ /* 0x008fc6000000000c */
[----:B------:R-:W3:Y:S01]  /*0390*/  LDS R25, [R3+0x300] ;  /* 0x0003000003197984 */ /* 0x000ee20000000800 */
[----:B----4-:R-:W-:-:S03]  /*03a0*/  FFMA R13, R24, R15, R13 ;  /* 0x0000000f180d7223 */ /* 0x010fc6000000000d */
[----:B------:R-:W4:Y:S04]  /*03b0*/  LDS R24, [R3+0x380] ;  /* 0x0003800003187984 */ /* 0x000f280000000800 */
[----:B------:R-:W-:Y:S01]  /*03c0*/  LDS R26, [R3+0xb80] ;  /* 0x000b8000031a7984 */ /* 0x000fe20000000800 */
[----:B0-----:R-:W-:-:S03]  /*03d0*/  FFMA R27, R8, R23, R13 ;  /* 0x00000017081b7223 */ /* 0x001fc6000000000d */
[----:B------:R-:W-:Y:S04]  /*03e0*/  LDS R23, [R3+0x400] ;  /* 0x0004000003177984 */ /* 0x000fe80000000800 */
[----:B------:R-:W0:Y:S01]  /*03f0*/  LDS.128 R12, [R5+0x20] ;  /* 0x00002000050c7984 */ /* 0x000e220000000c00 */
[----:B-1----:R-:W-:-:S03]  /*0400*/  FFMA R8, R22, R9, R27 ;  /* 0x0000000916087223 */ /* 0x002fc6000000001b */
[----:B------:R-:W1:Y:S01]  /*0410*/  LDS R22, [R3+0x480] ;  /* 0x0004800003167984 */ /* 0x000e620000000800 */
[----:B---3--:R-:W-:-:S03]  /*0420*/  FFMA R9, R25, R10, R8 ;  /* 0x0000000a19097223 */ /* 0x008fc60000000008 */
[----:B------:R-:W3:Y:S01]  /*0430*/  LDS R25, [R3+0x500] ;  /* 0x0005000003197984 */ /* 0x000ee20000000800 */
[----:B----4-:R-:W-:-:S03]  /*0440*/  FFMA R9, R24, R11, R9 ;  /* 0x0000000b18097223 */ /* 0x010fc60000000009 */
[----:B------:R-:W4:Y:S01]  /*0450*/  LDS R24, [R3+0x580] ;  /* 0x0005800003187984 */ /* 0x000f220000000800 */
        /* <DEDUP_REMOVED lines=26> */
[----:B------:R-:W-:Y:S04]  /*0600*/  LDS R27, [R3+0xc00] ;  /* 0x000c0000031b7984 */ /* 0x000fe80000000800 */
[----:B------:R-:W-:Y:S01]  /*0610*/  LDS R24, [R3+0xc80] ;  /* 0x000c800003187984 */ /* 0x000fe20000000800 */
[----:B0-----:R-:W-:-:S03]  /*0620*/  FFMA R23, R8, R23, R13 ;  /* 0x0000001708177223 */ /* 0x001fc6000000000d */
[----:B------:R-:W0:Y:S01]  /*0630*/  LDS.128 R12, [R5+0x60] ;  /* 0x00006000050c7984 */ /* 0x000e220000000c00 */
[----:B-1----:R-:W-:-:S03]  /*0640*/  FFMA R22, R22, R9, R23 ;  /* 0x0000000916167223 */ /* 0x002fc60000000017 */
[----:B------:R-:W1:Y:S01]  /*0650*/  LDS R23, [R3+0xd00] ;  /* 0x000d000003177984 */ /* 0x000e620000000800 */
[----:B---3--:R-:W-:-:S03]  /*0660*/  FFMA R25, R25, R10, R22 ;  /* 0x0000000a19197223 */ /* 0x008fc60000000016 */
[----:B------:R-:W3:Y:S01]  /*0670*/  LDS R22, [R3+0xd80] ;  /* 0x000d800003167984 */ /* 0x000ee20000000800 */
[----:B------:R-:W-:-:S03]  /*0680*/  FFMA R11, R26, R11, R25 ;  /* 0x0000000b1a0b7223 */ /* 0x000fc60000000019 */
[----:B------:R-:W-:Y:S01]  /*0690*/  LDS R25, [R3+0xe00] ;  /* 0x000e000003197984 */ /* 0x000fe20000000800 */
[----:B0-----:R-:W-:-:S03]  /*06a0*/  FFMA R27, R12, R27, R11 ;  /* 0x0000001b0c1b7223 */ /* 0x001fc6000000000b */
[----:B------:R-:W0:Y:S01]  /*06b0*/  LDS.128 R8, [R5+0x70] ;  /* 0x0000700005087984 */ /* 0x000e220000000c00 */
[----:B------:R-:W-:-:S03]  /*06c0*/  FFMA R24, R24, R13, R27 ;  /* 0x0000000d18187223 */ /* 0x000fc6000000001b */
[----:B------:R-:W4:Y:S04]  /*06d0*/  LDS R27, [R3+0xe80] ;  /* 0x000e8000031b7984 */ /* 0x000f280000000800 */
[----:B------:R-:W5:Y:S04]  /*06e0*/  LDS R13, [R3+0xf00] ;  /* 0x000f0000030d7984 */ /* 0x000f680000000800 */
[----:B------:R-:W5:Y:S01]  /*06f0*/  LDS R12, [R3+0xf80] ;  /* 0x000f8000030c7984 */ /* 0x000f620000000800 */
[----:B-1----:R-:W-:Y:S01]  /*0700*/  FFMA R23, R23, R14, R24 ;  /* 0x0000000e17177223 */ /* 0x002fe20000000018 */
[----:B------:R-:W-:-:S03]  /*0710*/  UIADD3 UR4, UPT, UPT, UR4, 0x1, URZ ;  /* 0x0000000104047890 */ /* 0x000fc6000fffe0ff */
[----:B---3--:R-:W-:Y:S01]  /*0720*/  FFMA R15, R22, R15, R23 ;  /* 0x0000000f160f7223 */ /* 0x008fe20000000017 */
[----:B------:R-:W-:Y:S01]  /*0730*/  UISETP.NE.AND UP0, UPT, UR4, 0x1, UPT ;  /* 0x000000010400788c */ /* 0x000fe2000bf05270 */
[----:B------:R-:W-:Y:S02]  /*0740*/  IADD3 R16, PT, PT, R16, 0x20, RZ ;  /* 0x0000002010107810 */ /* 0x000fe40007ffe0ff */
[----:B------:R-:W-:Y:S02]  /*0750*/  IADD3 R6, PT, PT, R6, 0x20, RZ ;  /* 0x0000002006067810 */ /* 0x000fe40007ffe0ff */
[----:B------:R-:W-:Y:S02]  /*0760*/  IADD3 R17, PT, PT, R17, 0x20, RZ ;  /* 0x0000002011117810 */ /* 0x000fe40007ffe0ff */
[----:B--2---:R-:W-:Y:S01]  /*0770*/  LEA R7, R0, R7, 0x5 ;  /* 0x0000000700077211 */ /* 0x004fe200078e28ff */
[----:B0-----:R-:W-:-:S04]  /*0780*/  FFMA R8, R8, R25, R15 ;  /* 0x0000001908087223 */ /* 0x001fc8000000000f */
[----:B----4-:R-:W-:-:S04]  /*0790*/  FFMA R8, R27, R9, R8 ;  /* 0x000000091b087223 */ /* 0x010fc80000000008 */
[----:B-----5:R-:W-:-:S04]  /*07a0*/  FFMA R13, R13, R10, R8 ;  /* 0x0000000a0d0d7223 */ /* 0x020fc80000000008 */
[----:B------:R-:W-:Y:S01]  /*07b0*/  FFMA R23, R12, R11, R13 ;  /* 0x0000000b0c177223 */ /* 0x000fe2000000000d */
[----:B------:R-:W-:Y:S06]  /*07c0*/  BAR.SYNC.DEFER_BLOCKING 0x0 ;  /* 0x0000000000007b1d */ /* 0x000fec0000010000 */
[----:B------:R-:W-:Y:S05]  /*07d0*/  BRA.U UP0, `(.L_x_5) ;  /* 0xfffffff900907547 */ /* 0x000fea000b83ffff */
.L_x_4:
[----:B------:R-:W0:Y:S01]  /*07e0*/  LDCU UR4, c[0x0][0x398] ;  /* 0x00007300ff0477ac */ /* 0x000e220008000800 */
[----:B------:R-:W-:-:S04]  /*07f0*/  ISETP.GE.AND P0, PT, R18, UR13, PT ;  /* 0x0000000d12007c0c */ /* 0x000fc8000bf06270 */
[----:B0-----:R-:W-:-:S13]  /*0800*/  ISETP.GE.OR P0, PT, R19, UR4, P0 ;  /* 0x0000000413007c0c */ /* 0x001fda0008706670 */
[----:B------:R-:W-:Y:S05]  /*0810*/  @P0 EXIT ;  /* 0x000000000000094d */ /* 0x000fea0003800000 */
[----:B------:R-:W0:Y:S01]  /*0820*/  LDC.64 R2, c[0x0][0x390] ;  /* 0x0000e400ff027b82 */ /* 0x000e220000000a00 */
[----:B------:R-:W-:-:S04]  /*0830*/  IMAD R19, R19, UR13, R18 ;  /* 0x0000000d13137c24 */ /* 0x000fc8000f8e0212 */
[----:B0-----:R-:W-:-:S05]  /*0840*/  IMAD.WIDE.U32 R2, R19, 0x4, R2 ;  /* 0x0000000413027825 */ /* 0x001fca00078e0002 */
[----:B------:R-:W-:Y:S01]  /*0850*/  STG.E desc[UR8][R2.64], R23 ;  /* 0x0000001702007986 */ /* 0x000fe2000c101908 */
[----:B------:R-:W-:Y:S05]  /*0860*/  EXIT ;  /* 0x000000000000794d */ /* 0x000fea0003800000 */
.L_x_6:
        /* <DEDUP_REMOVED lines=9> */
.L_x_8:


//--------------------- .nv.shared._Z4gemmILi128ELi128ELi16ELi64ELi64ELi4ELi8ELi4ELi128EEviiifPfS0_fS0_ --------------------------
	.section	.nv.shared._Z4gemmILi128ELi128ELi16ELi64ELi64ELi4ELi8ELi4ELi128EEviiifPfS0_fS0_,"aw",@nobits
	.sectionflags	@""
	.align	4
.nv.shared._Z4gemmILi128ELi128ELi16ELi64ELi64ELi4ELi8ELi4ELi128EEviiifPfS0_fS0_:
	.zero		17408


//--------------------- .nv.shared.reserved.0     --------------------------
	.section	.nv.shared.reserved.0,"aw",@nobits
	.weak		__nv_reservedSMEM_offset_0_alias
	.size		__nv_reservedSMEM_offset_0_alias, 0, 64
	.other		__nv_reservedSMEM_offset_0_alias,@"STO_CUDA_RESERVED_SHARED STV_DEFAULT"
__nv_reservedSMEM_offset_0_alias:
	.zero		0
	.zero		64


//--------------------- .nv.shared._Z6MatMulPfS_S_iii --------------------------
	.section	.nv.shared._Z6MatMulPfS_S_iii,"aw",@nobits
	.sectionflags	@""
	.align	4
.nv.shared._Z6MatMulPfS_S_iii:
	.zero		9216


//--------------------- .nv.constant0._Z4gemmILi128ELi128ELi16ELi64ELi64ELi4ELi8ELi4ELi128EEviiifPfS0_fS0_ --------------------------
	.section	.nv.constant0._Z4gemmILi128ELi128ELi16ELi64ELi64ELi4ELi8ELi4ELi128EEviiifPfS0_fS0_,"a",@progbits
	.sectionflags	@""
	.align	4
.nv.constant0._Z4gemmILi128ELi128ELi16ELi64ELi64ELi4ELi8ELi4ELi128EEviiifPfS0_fS0_:
	.zero		944


//--------------------- .nv.constant0._Z6MatMulPfS_S_iii --------------------------
	.section	.nv.constant0._Z6MatMulPfS_S_iii,"a",@progbits
	.sectionflags	@""
	.align	4
.nv.constant0._Z6MatMulPfS_S_iii:
	.zero		932


//--------------------- SYMBOLS --------------------------

	.type		.nv.reservedSmem.offset0,@object
	.size		.nv.reservedSmem.offset0,0x4
	.type		.nv.reservedSmem.cap,@object
	.size		.nv.reservedSmem.cap,0x4
